//
// Generated by NVIDIA NVVM Compiler
//
// Compiler Build ID: CL-36424714
// Cuda compilation tools, release 13.0, V13.0.88
// Based on NVVM 20.0.0
//

.version 9.0
.target sm_100
.address_size 64

	// .globl	_Z10beastDgemmiPdS_S_
// _ZZ10beastDgemmiPdS_S_E2sB has been demoted
// _ZZ7mat_mulPdS_S_E2As has been demoted
// _ZZ7mat_mulPdS_S_E2Bs has been demoted

.visible .entry _Z10beastDgemmiPdS_S_(
	.param .u32 _Z10beastDgemmiPdS_S__param_0,
	.param .u64 .ptr .align 1 _Z10beastDgemmiPdS_S__param_1,
	.param .u64 .ptr .align 1 _Z10beastDgemmiPdS_S__param_2,
	.param .u64 .ptr .align 1 _Z10beastDgemmiPdS_S__param_3
)
{
	.reg .pred 	%p<3>;
	.reg .b32 	%r<154>;
	.reg .b32 	%f<2178>;
	.reg .b64 	%rd<142>;
	.reg .b64 	%fd<162>;
	// demoted variable
	.shared .align 4 .b8 _ZZ10beastDgemmiPdS_S_E2sB[128];
	ld.param.u32 	%r105, [_Z10beastDgemmiPdS_S__param_0];
	mov.u32 	%r106, %ctaid.x;
	shl.b32 	%r1, %r106, 5;
	mov.u32 	%r107, %ctaid.y;
	shl.b32 	%r2, %r107, 5;
	mov.u32 	%r3, %tid.x;
	setp.lt.s32 	%p1, %r105, 1;
	mov.f64 	%fd130, 0d0000000000000000;
	mov.f64 	%fd131, %fd130;
	mov.f64 	%fd132, %fd130;
	mov.f64 	%fd133, %fd130;
	mov.f64 	%fd134, %fd130;
	mov.f64 	%fd135, %fd130;
	mov.f64 	%fd136, %fd130;
	mov.f64 	%fd137, %fd130;
	mov.f64 	%fd138, %fd130;
	mov.f64 	%fd139, %fd130;
	mov.f64 	%fd140, %fd130;
	mov.f64 	%fd141, %fd130;
	mov.f64 	%fd142, %fd130;
	mov.f64 	%fd143, %fd130;
	mov.f64 	%fd144, %fd130;
	mov.f64 	%fd145, %fd130;
	mov.f64 	%fd146, %fd130;
	mov.f64 	%fd147, %fd130;
	mov.f64 	%fd148, %fd130;
	mov.f64 	%fd149, %fd130;
	mov.f64 	%fd150, %fd130;
	mov.f64 	%fd151, %fd130;
	mov.f64 	%fd152, %fd130;
	mov.f64 	%fd153, %fd130;
	mov.f64 	%fd154, %fd130;
	mov.f64 	%fd155, %fd130;
	mov.f64 	%fd156, %fd130;
	mov.f64 	%fd157, %fd130;
	mov.f64 	%fd158, %fd130;
	mov.f64 	%fd159, %fd130;
	mov.f64 	%fd160, %fd130;
	mov.f64 	%fd161, %fd130;
	@%p1 bra 	$L__BB0_4;
	add.s32 	%r120, %r1, %r3;
	add.s32 	%r121, %r2, %r3;
	add.s32 	%r109, %r3, %r105;
	add.s32 	%r152, %r109, %r2;
	shl.b32 	%r110, %r105, 1;
	add.s32 	%r151, %r121, %r110;
	mad.lo.s32 	%r150, %r105, 3, %r121;
	shl.b32 	%r111, %r105, 2;
	add.s32 	%r149, %r121, %r111;
	mad.lo.s32 	%r148, %r105, 5, %r121;
	mad.lo.s32 	%r147, %r105, 6, %r121;
	mad.lo.s32 	%r146, %r105, 7, %r121;
	shl.b32 	%r112, %r105, 3;
	add.s32 	%r145, %r121, %r112;
	mad.lo.s32 	%r144, %r105, 9, %r121;
	mad.lo.s32 	%r143, %r105, 10, %r121;
	mad.lo.s32 	%r142, %r105, 11, %r121;
	mad.lo.s32 	%r141, %r105, 12, %r121;
	mad.lo.s32 	%r140, %r105, 13, %r121;
	mad.lo.s32 	%r139, %r105, 14, %r121;
	mad.lo.s32 	%r138, %r105, 15, %r121;
	shl.b32 	%r113, %r105, 4;
	add.s32 	%r137, %r121, %r113;
	mad.lo.s32 	%r136, %r105, 17, %r121;
	mad.lo.s32 	%r135, %r105, 18, %r121;
	mad.lo.s32 	%r134, %r105, 19, %r121;
	mad.lo.s32 	%r133, %r105, 20, %r121;
	mad.lo.s32 	%r132, %r105, 21, %r121;
	mad.lo.s32 	%r131, %r105, 22, %r121;
	mad.lo.s32 	%r130, %r105, 23, %r121;
	mad.lo.s32 	%r129, %r105, 24, %r121;
	mad.lo.s32 	%r128, %r105, 25, %r121;
	mad.lo.s32 	%r127, %r105, 26, %r121;
	mad.lo.s32 	%r126, %r105, 27, %r121;
	mad.lo.s32 	%r125, %r105, 28, %r121;
	mad.lo.s32 	%r124, %r105, 29, %r121;
	mad.lo.s32 	%r123, %r105, 30, %r121;
	mad.lo.s32 	%r122, %r105, 31, %r121;
	mov.b32 	%r153, 0;
	mov.f32 	%f2146, 0f00000000;
	mul.wide.u32 	%rd10, %r105, 8;
	mov.f32 	%f2147, %f2146;
	mov.f32 	%f2148, %f2146;
	mov.f32 	%f2149, %f2146;
	mov.f32 	%f2150, %f2146;
	mov.f32 	%f2151, %f2146;
	mov.f32 	%f2152, %f2146;
	mov.f32 	%f2153, %f2146;
	mov.f32 	%f2154, %f2146;
	mov.f32 	%f2155, %f2146;
	mov.f32 	%f2156, %f2146;
	mov.f32 	%f2157, %f2146;
	mov.f32 	%f2158, %f2146;
	mov.f32 	%f2159, %f2146;
	mov.f32 	%f2160, %f2146;
	mov.f32 	%f2161, %f2146;
	mov.f32 	%f2162, %f2146;
	mov.f32 	%f2163, %f2146;
	mov.f32 	%f2164, %f2146;
	mov.f32 	%f2165, %f2146;
	mov.f32 	%f2166, %f2146;
	mov.f32 	%f2167, %f2146;
	mov.f32 	%f2168, %f2146;
	mov.f32 	%f2169, %f2146;
	mov.f32 	%f2170, %f2146;
	mov.f32 	%f2171, %f2146;
	mov.f32 	%f2172, %f2146;
	mov.f32 	%f2173, %f2146;
	mov.f32 	%f2174, %f2146;
	mov.f32 	%f2175, %f2146;
	mov.f32 	%f2176, %f2146;
	mov.f32 	%f2177, %f2146;
$L__BB0_2:
	ld.param.u64 	%rd140, [_Z10beastDgemmiPdS_S__param_2];
	ld.param.u64 	%rd139, [_Z10beastDgemmiPdS_S__param_1];
	cvta.to.global.u64 	%rd4, %rd139;
	mul.wide.s32 	%rd5, %r120, 8;
	add.s64 	%rd6, %rd4, %rd5;
	ld.global.f64 	%fd66, [%rd6];
	cvta.to.global.u64 	%rd7, %rd140;
	mul.wide.u32 	%rd8, %r121, 8;
	add.s64 	%rd9, %rd7, %rd8;
	ld.global.f64 	%fd67, [%rd9];
	cvt.rn.f32.f64 	%f66, %fd67;
	shl.b32 	%r114, %r3, 2;
	mov.u32 	%r115, _ZZ10beastDgemmiPdS_S_E2sB;
	add.s32 	%r116, %r115, %r114;
	st.shared.f32 	[%r116], %f66;
	cvt.rn.f32.f64 	%f67, %fd66;
	ld.shared.f32 	%f68, [_ZZ10beastDgemmiPdS_S_E2sB];
	fma.rn.f32 	%f69, %f68, %f67, %f2177;
	ld.shared.f32 	%f70, [_ZZ10beastDgemmiPdS_S_E2sB+4];
	fma.rn.f32 	%f71, %f70, %f67, %f2176;
	ld.shared.f32 	%f72, [_ZZ10beastDgemmiPdS_S_E2sB+8];
	fma.rn.f32 	%f73, %f72, %f67, %f2175;
	ld.shared.f32 	%f74, [_ZZ10beastDgemmiPdS_S_E2sB+12];
	fma.rn.f32 	%f75, %f74, %f67, %f2174;
	ld.shared.f32 	%f76, [_ZZ10beastDgemmiPdS_S_E2sB+16];
	fma.rn.f32 	%f77, %f76, %f67, %f2173;
	ld.shared.f32 	%f78, [_ZZ10beastDgemmiPdS_S_E2sB+20];
	fma.rn.f32 	%f79, %f78, %f67, %f2172;
	ld.shared.f32 	%f80, [_ZZ10beastDgemmiPdS_S_E2sB+24];
	fma.rn.f32 	%f81, %f80, %f67, %f2171;
	ld.shared.f32 	%f82, [_ZZ10beastDgemmiPdS_S_E2sB+28];
	fma.rn.f32 	%f83, %f82, %f67, %f2170;
	ld.shared.f32 	%f84, [_ZZ10beastDgemmiPdS_S_E2sB+32];
	fma.rn.f32 	%f85, %f84, %f67, %f2169;
	ld.shared.f32 	%f86, [_ZZ10beastDgemmiPdS_S_E2sB+36];
	fma.rn.f32 	%f87, %f86, %f67, %f2168;
	ld.shared.f32 	%f88, [_ZZ10beastDgemmiPdS_S_E2sB+40];
	fma.rn.f32 	%f89, %f88, %f67, %f2167;
	ld.shared.f32 	%f90, [_ZZ10beastDgemmiPdS_S_E2sB+44];
	fma.rn.f32 	%f91, %f90, %f67, %f2166;
	ld.shared.f32 	%f92, [_ZZ10beastDgemmiPdS_S_E2sB+48];
	fma.rn.f32 	%f93, %f92, %f67, %f2165;
	ld.shared.f32 	%f94, [_ZZ10beastDgemmiPdS_S_E2sB+52];
	fma.rn.f32 	%f95, %f94, %f67, %f2164;
	ld.shared.f32 	%f96, [_ZZ10beastDgemmiPdS_S_E2sB+56];
	fma.rn.f32 	%f97, %f96, %f67, %f2163;
	ld.shared.f32 	%f98, [_ZZ10beastDgemmiPdS_S_E2sB+60];
	fma.rn.f32 	%f99, %f98, %f67, %f2162;
	ld.shared.f32 	%f100, [_ZZ10beastDgemmiPdS_S_E2sB+64];
	fma.rn.f32 	%f101, %f100, %f67, %f2161;
	ld.shared.f32 	%f102, [_ZZ10beastDgemmiPdS_S_E2sB+68];
	fma.rn.f32 	%f103, %f102, %f67, %f2160;
	ld.shared.f32 	%f104, [_ZZ10beastDgemmiPdS_S_E2sB+72];
	fma.rn.f32 	%f105, %f104, %f67, %f2159;
	ld.shared.f32 	%f106, [_ZZ10beastDgemmiPdS_S_E2sB+76];
	fma.rn.f32 	%f107, %f106, %f67, %f2158;
	ld.shared.f32 	%f108, [_ZZ10beastDgemmiPdS_S_E2sB+80];
	fma.rn.f32 	%f109, %f108, %f67, %f2157;
	ld.shared.f32 	%f110, [_ZZ10beastDgemmiPdS_S_E2sB+84];
	fma.rn.f32 	%f111, %f110, %f67, %f2156;
	ld.shared.f32 	%f112, [_ZZ10beastDgemmiPdS_S_E2sB+88];
	fma.rn.f32 	%f113, %f112, %f67, %f2155;
	ld.shared.f32 	%f114, [_ZZ10beastDgemmiPdS_S_E2sB+92];
	fma.rn.f32 	%f115, %f114, %f67, %f2154;
	ld.shared.f32 	%f116, [_ZZ10beastDgemmiPdS_S_E2sB+96];
	fma.rn.f32 	%f117, %f116, %f67, %f2153;
	ld.shared.f32 	%f118, [_ZZ10beastDgemmiPdS_S_E2sB+100];
	fma.rn.f32 	%f119, %f118, %f67, %f2152;
	ld.shared.f32 	%f120, [_ZZ10beastDgemmiPdS_S_E2sB+104];
	fma.rn.f32 	%f121, %f120, %f67, %f2151;
	ld.shared.f32 	%f122, [_ZZ10beastDgemmiPdS_S_E2sB+108];
	fma.rn.f32 	%f123, %f122, %f67, %f2150;
	ld.shared.f32 	%f124, [_ZZ10beastDgemmiPdS_S_E2sB+112];
	fma.rn.f32 	%f125, %f124, %f67, %f2149;
	ld.shared.f32 	%f126, [_ZZ10beastDgemmiPdS_S_E2sB+116];
	fma.rn.f32 	%f127, %f126, %f67, %f2148;
	ld.shared.f32 	%f128, [_ZZ10beastDgemmiPdS_S_E2sB+120];
	fma.rn.f32 	%f129, %f128, %f67, %f2147;
	ld.shared.f32 	%f130, [_ZZ10beastDgemmiPdS_S_E2sB+124];
	fma.rn.f32 	%f131, %f130, %f67, %f2146;
	add.s64 	%rd11, %rd6, %rd10;
	ld.global.f64 	%fd68, [%rd11];
	mul.wide.u32 	%rd12, %r152, 8;
	add.s64 	%rd13, %rd7, %rd12;
	ld.global.f64 	%fd69, [%rd13];
	cvt.rn.f32.f64 	%f132, %fd69;
	st.shared.f32 	[%r116], %f132;
	cvt.rn.f32.f64 	%f133, %fd68;
	ld.shared.f32 	%f134, [_ZZ10beastDgemmiPdS_S_E2sB];
	fma.rn.f32 	%f135, %f134, %f133, %f69;
	ld.shared.f32 	%f136, [_ZZ10beastDgemmiPdS_S_E2sB+4];
	fma.rn.f32 	%f137, %f136, %f133, %f71;
	ld.shared.f32 	%f138, [_ZZ10beastDgemmiPdS_S_E2sB+8];
	fma.rn.f32 	%f139, %f138, %f133, %f73;
	ld.shared.f32 	%f140, [_ZZ10beastDgemmiPdS_S_E2sB+12];
	fma.rn.f32 	%f141, %f140, %f133, %f75;
	ld.shared.f32 	%f142, [_ZZ10beastDgemmiPdS_S_E2sB+16];
	fma.rn.f32 	%f143, %f142, %f133, %f77;
	ld.shared.f32 	%f144, [_ZZ10beastDgemmiPdS_S_E2sB+20];
	fma.rn.f32 	%f145, %f144, %f133, %f79;
	ld.shared.f32 	%f146, [_ZZ10beastDgemmiPdS_S_E2sB+24];
	fma.rn.f32 	%f147, %f146, %f133, %f81;
	ld.shared.f32 	%f148, [_ZZ10beastDgemmiPdS_S_E2sB+28];
	fma.rn.f32 	%f149, %f148, %f133, %f83;
	ld.shared.f32 	%f150, [_ZZ10beastDgemmiPdS_S_E2sB+32];
	fma.rn.f32 	%f151, %f150, %f133, %f85;
	ld.shared.f32 	%f152, [_ZZ10beastDgemmiPdS_S_E2sB+36];
	fma.rn.f32 	%f153, %f152, %f133, %f87;
	ld.shared.f32 	%f154, [_ZZ10beastDgemmiPdS_S_E2sB+40];
	fma.rn.f32 	%f155, %f154, %f133, %f89;
	ld.shared.f32 	%f156, [_ZZ10beastDgemmiPdS_S_E2sB+44];
	fma.rn.f32 	%f157, %f156, %f133, %f91;
	ld.shared.f32 	%f158, [_ZZ10beastDgemmiPdS_S_E2sB+48];
	fma.rn.f32 	%f159, %f158, %f133, %f93;
	ld.shared.f32 	%f160, [_ZZ10beastDgemmiPdS_S_E2sB+52];
	fma.rn.f32 	%f161, %f160, %f133, %f95;
	ld.shared.f32 	%f162, [_ZZ10beastDgemmiPdS_S_E2sB+56];
	fma.rn.f32 	%f163, %f162, %f133, %f97;
	ld.shared.f32 	%f164, [_ZZ10beastDgemmiPdS_S_E2sB+60];
	fma.rn.f32 	%f165, %f164, %f133, %f99;
	ld.shared.f32 	%f166, [_ZZ10beastDgemmiPdS_S_E2sB+64];
	fma.rn.f32 	%f167, %f166, %f133, %f101;
	ld.shared.f32 	%f168, [_ZZ10beastDgemmiPdS_S_E2sB+68];
	fma.rn.f32 	%f169, %f168, %f133, %f103;
	ld.shared.f32 	%f170, [_ZZ10beastDgemmiPdS_S_E2sB+72];
	fma.rn.f32 	%f171, %f170, %f133, %f105;
	ld.shared.f32 	%f172, [_ZZ10beastDgemmiPdS_S_E2sB+76];
	fma.rn.f32 	%f173, %f172, %f133, %f107;
	ld.shared.f32 	%f174, [_ZZ10beastDgemmiPdS_S_E2sB+80];
	fma.rn.f32 	%f175, %f174, %f133, %f109;
	ld.shared.f32 	%f176, [_ZZ10beastDgemmiPdS_S_E2sB+84];
	fma.rn.f32 	%f177, %f176, %f133, %f111;
	ld.shared.f32 	%f178, [_ZZ10beastDgemmiPdS_S_E2sB+88];
	fma.rn.f32 	%f179, %f178, %f133, %f113;
	ld.shared.f32 	%f180, [_ZZ10beastDgemmiPdS_S_E2sB+92];
	fma.rn.f32 	%f181, %f180, %f133, %f115;
	ld.shared.f32 	%f182, [_ZZ10beastDgemmiPdS_S_E2sB+96];
	fma.rn.f32 	%f183, %f182, %f133, %f117;
	ld.shared.f32 	%f184, [_ZZ10beastDgemmiPdS_S_E2sB+100];
	fma.rn.f32 	%f185, %f184, %f133, %f119;
	ld.shared.f32 	%f186, [_ZZ10beastDgemmiPdS_S_E2sB+104];
	fma.rn.f32 	%f187, %f186, %f133, %f121;
	ld.shared.f32 	%f188, [_ZZ10beastDgemmiPdS_S_E2sB+108];
	fma.rn.f32 	%f189, %f188, %f133, %f123;
	ld.shared.f32 	%f190, [_ZZ10beastDgemmiPdS_S_E2sB+112];
	fma.rn.f32 	%f191, %f190, %f133, %f125;
	ld.shared.f32 	%f192, [_ZZ10beastDgemmiPdS_S_E2sB+116];
	fma.rn.f32 	%f193, %f192, %f133, %f127;
	ld.shared.f32 	%f194, [_ZZ10beastDgemmiPdS_S_E2sB+120];
	fma.rn.f32 	%f195, %f194, %f133, %f129;
	ld.shared.f32 	%f196, [_ZZ10beastDgemmiPdS_S_E2sB+124];
	fma.rn.f32 	%f197, %f196, %f133, %f131;
	add.s64 	%rd14, %rd11, %rd10;
	ld.global.f64 	%fd70, [%rd14];
	mul.wide.u32 	%rd15, %r151, 8;
	add.s64 	%rd16, %rd7, %rd15;
	ld.global.f64 	%fd71, [%rd16];
	cvt.rn.f32.f64 	%f198, %fd71;
	st.shared.f32 	[%r116], %f198;
	cvt.rn.f32.f64 	%f199, %fd70;
	ld.shared.f32 	%f200, [_ZZ10beastDgemmiPdS_S_E2sB];
	fma.rn.f32 	%f201, %f200, %f199, %f135;
	ld.shared.f32 	%f202, [_ZZ10beastDgemmiPdS_S_E2sB+4];
	fma.rn.f32 	%f203, %f202, %f199, %f137;
	ld.shared.f32 	%f204, [_ZZ10beastDgemmiPdS_S_E2sB+8];
	fma.rn.f32 	%f205, %f204, %f199, %f139;
	ld.shared.f32 	%f206, [_ZZ10beastDgemmiPdS_S_E2sB+12];
	fma.rn.f32 	%f207, %f206, %f199, %f141;
	ld.shared.f32 	%f208, [_ZZ10beastDgemmiPdS_S_E2sB+16];
	fma.rn.f32 	%f209, %f208, %f199, %f143;
	ld.shared.f32 	%f210, [_ZZ10beastDgemmiPdS_S_E2sB+20];
	fma.rn.f32 	%f211, %f210, %f199, %f145;
	ld.shared.f32 	%f212, [_ZZ10beastDgemmiPdS_S_E2sB+24];
	fma.rn.f32 	%f213, %f212, %f199, %f147;
	ld.shared.f32 	%f214, [_ZZ10beastDgemmiPdS_S_E2sB+28];
	fma.rn.f32 	%f215, %f214, %f199, %f149;
	ld.shared.f32 	%f216, [_ZZ10beastDgemmiPdS_S_E2sB+32];
	fma.rn.f32 	%f217, %f216, %f199, %f151;
	ld.shared.f32 	%f218, [_ZZ10beastDgemmiPdS_S_E2sB+36];
	fma.rn.f32 	%f219, %f218, %f199, %f153;
	ld.shared.f32 	%f220, [_ZZ10beastDgemmiPdS_S_E2sB+40];
	fma.rn.f32 	%f221, %f220, %f199, %f155;
	ld.shared.f32 	%f222, [_ZZ10beastDgemmiPdS_S_E2sB+44];
	fma.rn.f32 	%f223, %f222, %f199, %f157;
	ld.shared.f32 	%f224, [_ZZ10beastDgemmiPdS_S_E2sB+48];
	fma.rn.f32 	%f225, %f224, %f199, %f159;
	ld.shared.f32 	%f226, [_ZZ10beastDgemmiPdS_S_E2sB+52];
	fma.rn.f32 	%f227, %f226, %f199, %f161;
	ld.shared.f32 	%f228, [_ZZ10beastDgemmiPdS_S_E2sB+56];
	fma.rn.f32 	%f229, %f228, %f199, %f163;
	ld.shared.f32 	%f230, [_ZZ10beastDgemmiPdS_S_E2sB+60];
	fma.rn.f32 	%f231, %f230, %f199, %f165;
	ld.shared.f32 	%f232, [_ZZ10beastDgemmiPdS_S_E2sB+64];
	fma.rn.f32 	%f233, %f232, %f199, %f167;
	ld.shared.f32 	%f234, [_ZZ10beastDgemmiPdS_S_E2sB+68];
	fma.rn.f32 	%f235, %f234, %f199, %f169;
	ld.shared.f32 	%f236, [_ZZ10beastDgemmiPdS_S_E2sB+72];
	fma.rn.f32 	%f237, %f236, %f199, %f171;
	ld.shared.f32 	%f238, [_ZZ10beastDgemmiPdS_S_E2sB+76];
	fma.rn.f32 	%f239, %f238, %f199, %f173;
	ld.shared.f32 	%f240, [_ZZ10beastDgemmiPdS_S_E2sB+80];
	fma.rn.f32 	%f241, %f240, %f199, %f175;
	ld.shared.f32 	%f242, [_ZZ10beastDgemmiPdS_S_E2sB+84];
	fma.rn.f32 	%f243, %f242, %f199, %f177;
	ld.shared.f32 	%f244, [_ZZ10beastDgemmiPdS_S_E2sB+88];
	fma.rn.f32 	%f245, %f244, %f199, %f179;
	ld.shared.f32 	%f246, [_ZZ10beastDgemmiPdS_S_E2sB+92];
	fma.rn.f32 	%f247, %f246, %f199, %f181;
	ld.shared.f32 	%f248, [_ZZ10beastDgemmiPdS_S_E2sB+96];
	fma.rn.f32 	%f249, %f248, %f199, %f183;
	ld.shared.f32 	%f250, [_ZZ10beastDgemmiPdS_S_E2sB+100];
	fma.rn.f32 	%f251, %f250, %f199, %f185;
	ld.shared.f32 	%f252, [_ZZ10beastDgemmiPdS_S_E2sB+104];
	fma.rn.f32 	%f253, %f252, %f199, %f187;
	ld.shared.f32 	%f254, [_ZZ10beastDgemmiPdS_S_E2sB+108];
	fma.rn.f32 	%f255, %f254, %f199, %f189;
	ld.shared.f32 	%f256, [_ZZ10beastDgemmiPdS_S_E2sB+112];
	fma.rn.f32 	%f257, %f256, %f199, %f191;
	ld.shared.f32 	%f258, [_ZZ10beastDgemmiPdS_S_E2sB+116];
	fma.rn.f32 	%f259, %f258, %f199, %f193;
	ld.shared.f32 	%f260, [_ZZ10beastDgemmiPdS_S_E2sB+120];
	fma.rn.f32 	%f261, %f260, %f199, %f195;
	ld.shared.f32 	%f262, [_ZZ10beastDgemmiPdS_S_E2sB+124];
	fma.rn.f32 	%f263, %f262, %f199, %f197;
	add.s64 	%rd17, %rd14, %rd10;
	ld.global.f64 	%fd72, [%rd17];
	mul.wide.u32 	%rd18, %r150, 8;
	add.s64 	%rd19, %rd7, %rd18;
	ld.global.f64 	%fd73, [%rd19];
	cvt.rn.f32.f64 	%f264, %fd73;
	st.shared.f32 	[%r116], %f264;
	cvt.rn.f32.f64 	%f265, %fd72;
	ld.shared.f32 	%f266, [_ZZ10beastDgemmiPdS_S_E2sB];
	fma.rn.f32 	%f267, %f266, %f265, %f201;
	ld.shared.f32 	%f268, [_ZZ10beastDgemmiPdS_S_E2sB+4];
	fma.rn.f32 	%f269, %f268, %f265, %f203;
	ld.shared.f32 	%f270, [_ZZ10beastDgemmiPdS_S_E2sB+8];
	fma.rn.f32 	%f271, %f270, %f265, %f205;
	ld.shared.f32 	%f272, [_ZZ10beastDgemmiPdS_S_E2sB+12];
	fma.rn.f32 	%f273, %f272, %f265, %f207;
	ld.shared.f32 	%f274, [_ZZ10beastDgemmiPdS_S_E2sB+16];
	fma.rn.f32 	%f275, %f274, %f265, %f209;
	ld.shared.f32 	%f276, [_ZZ10beastDgemmiPdS_S_E2sB+20];
	fma.rn.f32 	%f277, %f276, %f265, %f211;
	ld.shared.f32 	%f278, [_ZZ10beastDgemmiPdS_S_E2sB+24];
	fma.rn.f32 	%f279, %f278, %f265, %f213;
	ld.shared.f32 	%f280, [_ZZ10beastDgemmiPdS_S_E2sB+28];
	fma.rn.f32 	%f281, %f280, %f265, %f215;
	ld.shared.f32 	%f282, [_ZZ10beastDgemmiPdS_S_E2sB+32];
	fma.rn.f32 	%f283, %f282, %f265, %f217;
	ld.shared.f32 	%f284, [_ZZ10beastDgemmiPdS_S_E2sB+36];
	fma.rn.f32 	%f285, %f284, %f265, %f219;
	ld.shared.f32 	%f286, [_ZZ10beastDgemmiPdS_S_E2sB+40];
	fma.rn.f32 	%f287, %f286, %f265, %f221;
	ld.shared.f32 	%f288, [_ZZ10beastDgemmiPdS_S_E2sB+44];
	fma.rn.f32 	%f289, %f288, %f265, %f223;
	ld.shared.f32 	%f290, [_ZZ10beastDgemmiPdS_S_E2sB+48];
	fma.rn.f32 	%f291, %f290, %f265, %f225;
	ld.shared.f32 	%f292, [_ZZ10beastDgemmiPdS_S_E2sB+52];
	fma.rn.f32 	%f293, %f292, %f265, %f227;
	ld.shared.f32 	%f294, [_ZZ10beastDgemmiPdS_S_E2sB+56];
	fma.rn.f32 	%f295, %f294, %f265, %f229;
	ld.shared.f32 	%f296, [_ZZ10beastDgemmiPdS_S_E2sB+60];
	fma.rn.f32 	%f297, %f296, %f265, %f231;
	ld.shared.f32 	%f298, [_ZZ10beastDgemmiPdS_S_E2sB+64];
	fma.rn.f32 	%f299, %f298, %f265, %f233;
	ld.shared.f32 	%f300, [_ZZ10beastDgemmiPdS_S_E2sB+68];
	fma.rn.f32 	%f301, %f300, %f265, %f235;
	ld.shared.f32 	%f302, [_ZZ10beastDgemmiPdS_S_E2sB+72];
	fma.rn.f32 	%f303, %f302, %f265, %f237;
	ld.shared.f32 	%f304, [_ZZ10beastDgemmiPdS_S_E2sB+76];
	fma.rn.f32 	%f305, %f304, %f265, %f239;
	ld.shared.f32 	%f306, [_ZZ10beastDgemmiPdS_S_E2sB+80];
	fma.rn.f32 	%f307, %f306, %f265, %f241;
	ld.shared.f32 	%f308, [_ZZ10beastDgemmiPdS_S_E2sB+84];
	fma.rn.f32 	%f309, %f308, %f265, %f243;
	ld.shared.f32 	%f310, [_ZZ10beastDgemmiPdS_S_E2sB+88];
	fma.rn.f32 	%f311, %f310, %f265, %f245;
	ld.shared.f32 	%f312, [_ZZ10beastDgemmiPdS_S_E2sB+92];
	fma.rn.f32 	%f313, %f312, %f265, %f247;
	ld.shared.f32 	%f314, [_ZZ10beastDgemmiPdS_S_E2sB+96];
	fma.rn.f32 	%f315, %f314, %f265, %f249;
	ld.shared.f32 	%f316, [_ZZ10beastDgemmiPdS_S_E2sB+100];
	fma.rn.f32 	%f317, %f316, %f265, %f251;
	ld.shared.f32 	%f318, [_ZZ10beastDgemmiPdS_S_E2sB+104];
	fma.rn.f32 	%f319, %f318, %f265, %f253;
	ld.shared.f32 	%f320, [_ZZ10beastDgemmiPdS_S_E2sB+108];
	fma.rn.f32 	%f321, %f320, %f265, %f255;
	ld.shared.f32 	%f322, [_ZZ10beastDgemmiPdS_S_E2sB+112];
	fma.rn.f32 	%f323, %f322, %f265, %f257;
	ld.shared.f32 	%f324, [_ZZ10beastDgemmiPdS_S_E2sB+116];
	fma.rn.f32 	%f325, %f324, %f265, %f259;
	ld.shared.f32 	%f326, [_ZZ10beastDgemmiPdS_S_E2sB+120];
	fma.rn.f32 	%f327, %f326, %f265, %f261;
	ld.shared.f32 	%f328, [_ZZ10beastDgemmiPdS_S_E2sB+124];
	fma.rn.f32 	%f329, %f328, %f265, %f263;
	add.s64 	%rd20, %rd17, %rd10;
	ld.global.f64 	%fd74, [%rd20];
	mul.wide.u32 	%rd21, %r149, 8;
	add.s64 	%rd22, %rd7, %rd21;
	ld.global.f64 	%fd75, [%rd22];
	cvt.rn.f32.f64 	%f330, %fd75;
	st.shared.f32 	[%r116], %f330;
	cvt.rn.f32.f64 	%f331, %fd74;
	ld.shared.f32 	%f332, [_ZZ10beastDgemmiPdS_S_E2sB];
	fma.rn.f32 	%f333, %f332, %f331, %f267;
	ld.shared.f32 	%f334, [_ZZ10beastDgemmiPdS_S_E2sB+4];
	fma.rn.f32 	%f335, %f334, %f331, %f269;
	ld.shared.f32 	%f336, [_ZZ10beastDgemmiPdS_S_E2sB+8];
	fma.rn.f32 	%f337, %f336, %f331, %f271;
	ld.shared.f32 	%f338, [_ZZ10beastDgemmiPdS_S_E2sB+12];
	fma.rn.f32 	%f339, %f338, %f331, %f273;
	ld.shared.f32 	%f340, [_ZZ10beastDgemmiPdS_S_E2sB+16];
	fma.rn.f32 	%f341, %f340, %f331, %f275;
	ld.shared.f32 	%f342, [_ZZ10beastDgemmiPdS_S_E2sB+20];
	fma.rn.f32 	%f343, %f342, %f331, %f277;
	ld.shared.f32 	%f344, [_ZZ10beastDgemmiPdS_S_E2sB+24];
	fma.rn.f32 	%f345, %f344, %f331, %f279;
	ld.shared.f32 	%f346, [_ZZ10beastDgemmiPdS_S_E2sB+28];
	fma.rn.f32 	%f347, %f346, %f331, %f281;
	ld.shared.f32 	%f348, [_ZZ10beastDgemmiPdS_S_E2sB+32];
	fma.rn.f32 	%f349, %f348, %f331, %f283;
	ld.shared.f32 	%f350, [_ZZ10beastDgemmiPdS_S_E2sB+36];
	fma.rn.f32 	%f351, %f350, %f331, %f285;
	ld.shared.f32 	%f352, [_ZZ10beastDgemmiPdS_S_E2sB+40];
	fma.rn.f32 	%f353, %f352, %f331, %f287;
	ld.shared.f32 	%f354, [_ZZ10beastDgemmiPdS_S_E2sB+44];
	fma.rn.f32 	%f355, %f354, %f331, %f289;
	ld.shared.f32 	%f356, [_ZZ10beastDgemmiPdS_S_E2sB+48];
	fma.rn.f32 	%f357, %f356, %f331, %f291;
	ld.shared.f32 	%f358, [_ZZ10beastDgemmiPdS_S_E2sB+52];
	fma.rn.f32 	%f359, %f358, %f331, %f293;
	ld.shared.f32 	%f360, [_ZZ10beastDgemmiPdS_S_E2sB+56];
	fma.rn.f32 	%f361, %f360, %f331, %f295;
	ld.shared.f32 	%f362, [_ZZ10beastDgemmiPdS_S_E2sB+60];
	fma.rn.f32 	%f363, %f362, %f331, %f297;
	ld.shared.f32 	%f364, [_ZZ10beastDgemmiPdS_S_E2sB+64];
	fma.rn.f32 	%f365, %f364, %f331, %f299;
	ld.shared.f32 	%f366, [_ZZ10beastDgemmiPdS_S_E2sB+68];
	fma.rn.f32 	%f367, %f366, %f331, %f301;
	ld.shared.f32 	%f368, [_ZZ10beastDgemmiPdS_S_E2sB+72];
	fma.rn.f32 	%f369, %f368, %f331, %f303;
	ld.shared.f32 	%f370, [_ZZ10beastDgemmiPdS_S_E2sB+76];
	fma.rn.f32 	%f371, %f370, %f331, %f305;
	ld.shared.f32 	%f372, [_ZZ10beastDgemmiPdS_S_E2sB+80];
	fma.rn.f32 	%f373, %f372, %f331, %f307;
	ld.shared.f32 	%f374, [_ZZ10beastDgemmiPdS_S_E2sB+84];
	fma.rn.f32 	%f375, %f374, %f331, %f309;
	ld.shared.f32 	%f376, [_ZZ10beastDgemmiPdS_S_E2sB+88];
	fma.rn.f32 	%f377, %f376, %f331, %f311;
	ld.shared.f32 	%f378, [_ZZ10beastDgemmiPdS_S_E2sB+92];
	fma.rn.f32 	%f379, %f378, %f331, %f313;
	ld.shared.f32 	%f380, [_ZZ10beastDgemmiPdS_S_E2sB+96];
	fma.rn.f32 	%f381, %f380, %f331, %f315;
	ld.shared.f32 	%f382, [_ZZ10beastDgemmiPdS_S_E2sB+100];
	fma.rn.f32 	%f383, %f382, %f331, %f317;
	ld.shared.f32 	%f384, [_ZZ10beastDgemmiPdS_S_E2sB+104];
	fma.rn.f32 	%f385, %f384, %f331, %f319;
	ld.shared.f32 	%f386, [_ZZ10beastDgemmiPdS_S_E2sB+108];
	fma.rn.f32 	%f387, %f386, %f331, %f321;
	ld.shared.f32 	%f388, [_ZZ10beastDgemmiPdS_S_E2sB+112];
	fma.rn.f32 	%f389, %f388, %f331, %f323;
	ld.shared.f32 	%f390, [_ZZ10beastDgemmiPdS_S_E2sB+116];
	fma.rn.f32 	%f391, %f390, %f331, %f325;
	ld.shared.f32 	%f392, [_ZZ10beastDgemmiPdS_S_E2sB+120];
	fma.rn.f32 	%f393, %f392, %f331, %f327;
	ld.shared.f32 	%f394, [_ZZ10beastDgemmiPdS_S_E2sB+124];
	fma.rn.f32 	%f395, %f394, %f331, %f329;
	add.s64 	%rd23, %rd20, %rd10;
	ld.global.f64 	%fd76, [%rd23];
	mul.wide.u32 	%rd24, %r148, 8;
	add.s64 	%rd25, %rd7, %rd24;
	ld.global.f64 	%fd77, [%rd25];
	cvt.rn.f32.f64 	%f396, %fd77;
	st.shared.f32 	[%r116], %f396;
	cvt.rn.f32.f64 	%f397, %fd76;
	ld.shared.f32 	%f398, [_ZZ10beastDgemmiPdS_S_E2sB];
	fma.rn.f32 	%f399, %f398, %f397, %f333;
	ld.shared.f32 	%f400, [_ZZ10beastDgemmiPdS_S_E2sB+4];
	fma.rn.f32 	%f401, %f400, %f397, %f335;
	ld.shared.f32 	%f402, [_ZZ10beastDgemmiPdS_S_E2sB+8];
	fma.rn.f32 	%f403, %f402, %f397, %f337;
	ld.shared.f32 	%f404, [_ZZ10beastDgemmiPdS_S_E2sB+12];
	fma.rn.f32 	%f405, %f404, %f397, %f339;
	ld.shared.f32 	%f406, [_ZZ10beastDgemmiPdS_S_E2sB+16];
	fma.rn.f32 	%f407, %f406, %f397, %f341;
	ld.shared.f32 	%f408, [_ZZ10beastDgemmiPdS_S_E2sB+20];
	fma.rn.f32 	%f409, %f408, %f397, %f343;
	ld.shared.f32 	%f410, [_ZZ10beastDgemmiPdS_S_E2sB+24];
	fma.rn.f32 	%f411, %f410, %f397, %f345;
	ld.shared.f32 	%f412, [_ZZ10beastDgemmiPdS_S_E2sB+28];
	fma.rn.f32 	%f413, %f412, %f397, %f347;
	ld.shared.f32 	%f414, [_ZZ10beastDgemmiPdS_S_E2sB+32];
	fma.rn.f32 	%f415, %f414, %f397, %f349;
	ld.shared.f32 	%f416, [_ZZ10beastDgemmiPdS_S_E2sB+36];
	fma.rn.f32 	%f417, %f416, %f397, %f351;
	ld.shared.f32 	%f418, [_ZZ10beastDgemmiPdS_S_E2sB+40];
	fma.rn.f32 	%f419, %f418, %f397, %f353;
	ld.shared.f32 	%f420, [_ZZ10beastDgemmiPdS_S_E2sB+44];
	fma.rn.f32 	%f421, %f420, %f397, %f355;
	ld.shared.f32 	%f422, [_ZZ10beastDgemmiPdS_S_E2sB+48];
	fma.rn.f32 	%f423, %f422, %f397, %f357;
	ld.shared.f32 	%f424, [_ZZ10beastDgemmiPdS_S_E2sB+52];
	fma.rn.f32 	%f425, %f424, %f397, %f359;
	ld.shared.f32 	%f426, [_ZZ10beastDgemmiPdS_S_E2sB+56];
	fma.rn.f32 	%f427, %f426, %f397, %f361;
	ld.shared.f32 	%f428, [_ZZ10beastDgemmiPdS_S_E2sB+60];
	fma.rn.f32 	%f429, %f428, %f397, %f363;
	ld.shared.f32 	%f430, [_ZZ10beastDgemmiPdS_S_E2sB+64];
	fma.rn.f32 	%f431, %f430, %f397, %f365;
	ld.shared.f32 	%f432, [_ZZ10beastDgemmiPdS_S_E2sB+68];
	fma.rn.f32 	%f433, %f432, %f397, %f367;
	ld.shared.f32 	%f434, [_ZZ10beastDgemmiPdS_S_E2sB+72];
	fma.rn.f32 	%f435, %f434, %f397, %f369;
	ld.shared.f32 	%f436, [_ZZ10beastDgemmiPdS_S_E2sB+76];
	fma.rn.f32 	%f437, %f436, %f397, %f371;
	ld.shared.f32 	%f438, [_ZZ10beastDgemmiPdS_S_E2sB+80];
	fma.rn.f32 	%f439, %f438, %f397, %f373;
	ld.shared.f32 	%f440, [_ZZ10beastDgemmiPdS_S_E2sB+84];
	fma.rn.f32 	%f441, %f440, %f397, %f375;
	ld.shared.f32 	%f442, [_ZZ10beastDgemmiPdS_S_E2sB+88];
	fma.rn.f32 	%f443, %f442, %f397, %f377;
	ld.shared.f32 	%f444, [_ZZ10beastDgemmiPdS_S_E2sB+92];
	fma.rn.f32 	%f445, %f444, %f397, %f379;
	ld.shared.f32 	%f446, [_ZZ10beastDgemmiPdS_S_E2sB+96];
	fma.rn.f32 	%f447, %f446, %f397, %f381;
	ld.shared.f32 	%f448, [_ZZ10beastDgemmiPdS_S_E2sB+100];
	fma.rn.f32 	%f449, %f448, %f397, %f383;
	ld.shared.f32 	%f450, [_ZZ10beastDgemmiPdS_S_E2sB+104];
	fma.rn.f32 	%f451, %f450, %f397, %f385;
	ld.shared.f32 	%f452, [_ZZ10beastDgemmiPdS_S_E2sB+108];
	fma.rn.f32 	%f453, %f452, %f397, %f387;
	ld.shared.f32 	%f454, [_ZZ10beastDgemmiPdS_S_E2sB+112];
	fma.rn.f32 	%f455, %f454, %f397, %f389;
	ld.shared.f32 	%f456, [_ZZ10beastDgemmiPdS_S_E2sB+116];
	fma.rn.f32 	%f457, %f456, %f397, %f391;
	ld.shared.f32 	%f458, [_ZZ10beastDgemmiPdS_S_E2sB+120];
	fma.rn.f32 	%f459, %f458, %f397, %f393;
	ld.shared.f32 	%f460, [_ZZ10beastDgemmiPdS_S_E2sB+124];
	fma.rn.f32 	%f461, %f460, %f397, %f395;
	add.s64 	%rd26, %rd23, %rd10;
	ld.global.f64 	%fd78, [%rd26];
	mul.wide.u32 	%rd27, %r147, 8;
	add.s64 	%rd28, %rd7, %rd27;
	ld.global.f64 	%fd79, [%rd28];
	cvt.rn.f32.f64 	%f462, %fd79;
	st.shared.f32 	[%r116], %f462;
	cvt.rn.f32.f64 	%f463, %fd78;
	ld.shared.f32 	%f464, [_ZZ10beastDgemmiPdS_S_E2sB];
	fma.rn.f32 	%f465, %f464, %f463, %f399;
	ld.shared.f32 	%f466, [_ZZ10beastDgemmiPdS_S_E2sB+4];
	fma.rn.f32 	%f467, %f466, %f463, %f401;
	ld.shared.f32 	%f468, [_ZZ10beastDgemmiPdS_S_E2sB+8];
	fma.rn.f32 	%f469, %f468, %f463, %f403;
	ld.shared.f32 	%f470, [_ZZ10beastDgemmiPdS_S_E2sB+12];
	fma.rn.f32 	%f471, %f470, %f463, %f405;
	ld.shared.f32 	%f472, [_ZZ10beastDgemmiPdS_S_E2sB+16];
	fma.rn.f32 	%f473, %f472, %f463, %f407;
	ld.shared.f32 	%f474, [_ZZ10beastDgemmiPdS_S_E2sB+20];
	fma.rn.f32 	%f475, %f474, %f463, %f409;
	ld.shared.f32 	%f476, [_ZZ10beastDgemmiPdS_S_E2sB+24];
	fma.rn.f32 	%f477, %f476, %f463, %f411;
	ld.shared.f32 	%f478, [_ZZ10beastDgemmiPdS_S_E2sB+28];
	fma.rn.f32 	%f479, %f478, %f463, %f413;
	ld.shared.f32 	%f480, [_ZZ10beastDgemmiPdS_S_E2sB+32];
	fma.rn.f32 	%f481, %f480, %f463, %f415;
	ld.shared.f32 	%f482, [_ZZ10beastDgemmiPdS_S_E2sB+36];
	fma.rn.f32 	%f483, %f482, %f463, %f417;
	ld.shared.f32 	%f484, [_ZZ10beastDgemmiPdS_S_E2sB+40];
	fma.rn.f32 	%f485, %f484, %f463, %f419;
	ld.shared.f32 	%f486, [_ZZ10beastDgemmiPdS_S_E2sB+44];
	fma.rn.f32 	%f487, %f486, %f463, %f421;
	ld.shared.f32 	%f488, [_ZZ10beastDgemmiPdS_S_E2sB+48];
	fma.rn.f32 	%f489, %f488, %f463, %f423;
	ld.shared.f32 	%f490, [_ZZ10beastDgemmiPdS_S_E2sB+52];
	fma.rn.f32 	%f491, %f490, %f463, %f425;
	ld.shared.f32 	%f492, [_ZZ10beastDgemmiPdS_S_E2sB+56];
	fma.rn.f32 	%f493, %f492, %f463, %f427;
	ld.shared.f32 	%f494, [_ZZ10beastDgemmiPdS_S_E2sB+60];
	fma.rn.f32 	%f495, %f494, %f463, %f429;
	ld.shared.f32 	%f496, [_ZZ10beastDgemmiPdS_S_E2sB+64];
	fma.rn.f32 	%f497, %f496, %f463, %f431;
	ld.shared.f32 	%f498, [_ZZ10beastDgemmiPdS_S_E2sB+68];
	fma.rn.f32 	%f499, %f498, %f463, %f433;
	ld.shared.f32 	%f500, [_ZZ10beastDgemmiPdS_S_E2sB+72];
	fma.rn.f32 	%f501, %f500, %f463, %f435;
	ld.shared.f32 	%f502, [_ZZ10beastDgemmiPdS_S_E2sB+76];
	fma.rn.f32 	%f503, %f502, %f463, %f437;
	ld.shared.f32 	%f504, [_ZZ10beastDgemmiPdS_S_E2sB+80];
	fma.rn.f32 	%f505, %f504, %f463, %f439;
	ld.shared.f32 	%f506, [_ZZ10beastDgemmiPdS_S_E2sB+84];
	fma.rn.f32 	%f507, %f506, %f463, %f441;
	ld.shared.f32 	%f508, [_ZZ10beastDgemmiPdS_S_E2sB+88];
	fma.rn.f32 	%f509, %f508, %f463, %f443;
	ld.shared.f32 	%f510, [_ZZ10beastDgemmiPdS_S_E2sB+92];
	fma.rn.f32 	%f511, %f510, %f463, %f445;
	ld.shared.f32 	%f512, [_ZZ10beastDgemmiPdS_S_E2sB+96];
	fma.rn.f32 	%f513, %f512, %f463, %f447;
	ld.shared.f32 	%f514, [_ZZ10beastDgemmiPdS_S_E2sB+100];
	fma.rn.f32 	%f515, %f514, %f463, %f449;
	ld.shared.f32 	%f516, [_ZZ10beastDgemmiPdS_S_E2sB+104];
	fma.rn.f32 	%f517, %f516, %f463, %f451;
	ld.shared.f32 	%f518, [_ZZ10beastDgemmiPdS_S_E2sB+108];
	fma.rn.f32 	%f519, %f518, %f463, %f453;
	ld.shared.f32 	%f520, [_ZZ10beastDgemmiPdS_S_E2sB+112];
	fma.rn.f32 	%f521, %f520, %f463, %f455;
	ld.shared.f32 	%f522, [_ZZ10beastDgemmiPdS_S_E2sB+116];
	fma.rn.f32 	%f523, %f522, %f463, %f457;
	ld.shared.f32 	%f524, [_ZZ10beastDgemmiPdS_S_E2sB+120];
	fma.rn.f32 	%f525, %f524, %f463, %f459;
	ld.shared.f32 	%f526, [_ZZ10beastDgemmiPdS_S_E2sB+124];
	fma.rn.f32 	%f527, %f526, %f463, %f461;
	add.s64 	%rd29, %rd26, %rd10;
	ld.global.f64 	%fd80, [%rd29];
	mul.wide.u32 	%rd30, %r146, 8;
	add.s64 	%rd31, %rd7, %rd30;
	ld.global.f64 	%fd81, [%rd31];
	cvt.rn.f32.f64 	%f528, %fd81;
	st.shared.f32 	[%r116], %f528;
	cvt.rn.f32.f64 	%f529, %fd80;
	ld.shared.f32 	%f530, [_ZZ10beastDgemmiPdS_S_E2sB];
	fma.rn.f32 	%f531, %f530, %f529, %f465;
	ld.shared.f32 	%f532, [_ZZ10beastDgemmiPdS_S_E2sB+4];
	fma.rn.f32 	%f533, %f532, %f529, %f467;
	ld.shared.f32 	%f534, [_ZZ10beastDgemmiPdS_S_E2sB+8];
	fma.rn.f32 	%f535, %f534, %f529, %f469;
	ld.shared.f32 	%f536, [_ZZ10beastDgemmiPdS_S_E2sB+12];
	fma.rn.f32 	%f537, %f536, %f529, %f471;
	ld.shared.f32 	%f538, [_ZZ10beastDgemmiPdS_S_E2sB+16];
	fma.rn.f32 	%f539, %f538, %f529, %f473;
	ld.shared.f32 	%f540, [_ZZ10beastDgemmiPdS_S_E2sB+20];
	fma.rn.f32 	%f541, %f540, %f529, %f475;
	ld.shared.f32 	%f542, [_ZZ10beastDgemmiPdS_S_E2sB+24];
	fma.rn.f32 	%f543, %f542, %f529, %f477;
	ld.shared.f32 	%f544, [_ZZ10beastDgemmiPdS_S_E2sB+28];
	fma.rn.f32 	%f545, %f544, %f529, %f479;
	ld.shared.f32 	%f546, [_ZZ10beastDgemmiPdS_S_E2sB+32];
	fma.rn.f32 	%f547, %f546, %f529, %f481;
	ld.shared.f32 	%f548, [_ZZ10beastDgemmiPdS_S_E2sB+36];
	fma.rn.f32 	%f549, %f548, %f529, %f483;
	ld.shared.f32 	%f550, [_ZZ10beastDgemmiPdS_S_E2sB+40];
	fma.rn.f32 	%f551, %f550, %f529, %f485;
	ld.shared.f32 	%f552, [_ZZ10beastDgemmiPdS_S_E2sB+44];
	fma.rn.f32 	%f553, %f552, %f529, %f487;
	ld.shared.f32 	%f554, [_ZZ10beastDgemmiPdS_S_E2sB+48];
	fma.rn.f32 	%f555, %f554, %f529, %f489;
	ld.shared.f32 	%f556, [_ZZ10beastDgemmiPdS_S_E2sB+52];
	fma.rn.f32 	%f557, %f556, %f529, %f491;
	ld.shared.f32 	%f558, [_ZZ10beastDgemmiPdS_S_E2sB+56];
	fma.rn.f32 	%f559, %f558, %f529, %f493;
	ld.shared.f32 	%f560, [_ZZ10beastDgemmiPdS_S_E2sB+60];
	fma.rn.f32 	%f561, %f560, %f529, %f495;
	ld.shared.f32 	%f562, [_ZZ10beastDgemmiPdS_S_E2sB+64];
	fma.rn.f32 	%f563, %f562, %f529, %f497;
	ld.shared.f32 	%f564, [_ZZ10beastDgemmiPdS_S_E2sB+68];
	fma.rn.f32 	%f565, %f564, %f529, %f499;
	ld.shared.f32 	%f566, [_ZZ10beastDgemmiPdS_S_E2sB+72];
	fma.rn.f32 	%f567, %f566, %f529, %f501;
	ld.shared.f32 	%f568, [_ZZ10beastDgemmiPdS_S_E2sB+76];
	fma.rn.f32 	%f569, %f568, %f529, %f503;
	ld.shared.f32 	%f570, [_ZZ10beastDgemmiPdS_S_E2sB+80];
	fma.rn.f32 	%f571, %f570, %f529, %f505;
	ld.shared.f32 	%f572, [_ZZ10beastDgemmiPdS_S_E2sB+84];
	fma.rn.f32 	%f573, %f572, %f529, %f507;
	ld.shared.f32 	%f574, [_ZZ10beastDgemmiPdS_S_E2sB+88];
	fma.rn.f32 	%f575, %f574, %f529, %f509;
	ld.shared.f32 	%f576, [_ZZ10beastDgemmiPdS_S_E2sB+92];
	fma.rn.f32 	%f577, %f576, %f529, %f511;
	ld.shared.f32 	%f578, [_ZZ10beastDgemmiPdS_S_E2sB+96];
	fma.rn.f32 	%f579, %f578, %f529, %f513;
	ld.shared.f32 	%f580, [_ZZ10beastDgemmiPdS_S_E2sB+100];
	fma.rn.f32 	%f581, %f580, %f529, %f515;
	ld.shared.f32 	%f582, [_ZZ10beastDgemmiPdS_S_E2sB+104];
	fma.rn.f32 	%f583, %f582, %f529, %f517;
	ld.shared.f32 	%f584, [_ZZ10beastDgemmiPdS_S_E2sB+108];
	fma.rn.f32 	%f585, %f584, %f529, %f519;
	ld.shared.f32 	%f586, [_ZZ10beastDgemmiPdS_S_E2sB+112];
	fma.rn.f32 	%f587, %f586, %f529, %f521;
	ld.shared.f32 	%f588, [_ZZ10beastDgemmiPdS_S_E2sB+116];
	fma.rn.f32 	%f589, %f588, %f529, %f523;
	ld.shared.f32 	%f590, [_ZZ10beastDgemmiPdS_S_E2sB+120];
	fma.rn.f32 	%f591, %f590, %f529, %f525;
	ld.shared.f32 	%f592, [_ZZ10beastDgemmiPdS_S_E2sB+124];
	fma.rn.f32 	%f593, %f592, %f529, %f527;
	add.s64 	%rd32, %rd29, %rd10;
	ld.global.f64 	%fd82, [%rd32];
	mul.wide.u32 	%rd33, %r145, 8;
	add.s64 	%rd34, %rd7, %rd33;
	ld.global.f64 	%fd83, [%rd34];
	cvt.rn.f32.f64 	%f594, %fd83;
	st.shared.f32 	[%r116], %f594;
	cvt.rn.f32.f64 	%f595, %fd82;
	ld.shared.f32 	%f596, [_ZZ10beastDgemmiPdS_S_E2sB];
	fma.rn.f32 	%f597, %f596, %f595, %f531;
	ld.shared.f32 	%f598, [_ZZ10beastDgemmiPdS_S_E2sB+4];
	fma.rn.f32 	%f599, %f598, %f595, %f533;
	ld.shared.f32 	%f600, [_ZZ10beastDgemmiPdS_S_E2sB+8];
	fma.rn.f32 	%f601, %f600, %f595, %f535;
	ld.shared.f32 	%f602, [_ZZ10beastDgemmiPdS_S_E2sB+12];
	fma.rn.f32 	%f603, %f602, %f595, %f537;
	ld.shared.f32 	%f604, [_ZZ10beastDgemmiPdS_S_E2sB+16];
	fma.rn.f32 	%f605, %f604, %f595, %f539;
	ld.shared.f32 	%f606, [_ZZ10beastDgemmiPdS_S_E2sB+20];
	fma.rn.f32 	%f607, %f606, %f595, %f541;
	ld.shared.f32 	%f608, [_ZZ10beastDgemmiPdS_S_E2sB+24];
	fma.rn.f32 	%f609, %f608, %f595, %f543;
	ld.shared.f32 	%f610, [_ZZ10beastDgemmiPdS_S_E2sB+28];
	fma.rn.f32 	%f611, %f610, %f595, %f545;
	ld.shared.f32 	%f612, [_ZZ10beastDgemmiPdS_S_E2sB+32];
	fma.rn.f32 	%f613, %f612, %f595, %f547;
	ld.shared.f32 	%f614, [_ZZ10beastDgemmiPdS_S_E2sB+36];
	fma.rn.f32 	%f615, %f614, %f595, %f549;
	ld.shared.f32 	%f616, [_ZZ10beastDgemmiPdS_S_E2sB+40];
	fma.rn.f32 	%f617, %f616, %f595, %f551;
	ld.shared.f32 	%f618, [_ZZ10beastDgemmiPdS_S_E2sB+44];
	fma.rn.f32 	%f619, %f618, %f595, %f553;
	ld.shared.f32 	%f620, [_ZZ10beastDgemmiPdS_S_E2sB+48];
	fma.rn.f32 	%f621, %f620, %f595, %f555;
	ld.shared.f32 	%f622, [_ZZ10beastDgemmiPdS_S_E2sB+52];
	fma.rn.f32 	%f623, %f622, %f595, %f557;
	ld.shared.f32 	%f624, [_ZZ10beastDgemmiPdS_S_E2sB+56];
	fma.rn.f32 	%f625, %f624, %f595, %f559;
	ld.shared.f32 	%f626, [_ZZ10beastDgemmiPdS_S_E2sB+60];
	fma.rn.f32 	%f627, %f626, %f595, %f561;
	ld.shared.f32 	%f628, [_ZZ10beastDgemmiPdS_S_E2sB+64];
	fma.rn.f32 	%f629, %f628, %f595, %f563;
	ld.shared.f32 	%f630, [_ZZ10beastDgemmiPdS_S_E2sB+68];
	fma.rn.f32 	%f631, %f630, %f595, %f565;
	ld.shared.f32 	%f632, [_ZZ10beastDgemmiPdS_S_E2sB+72];
	fma.rn.f32 	%f633, %f632, %f595, %f567;
	ld.shared.f32 	%f634, [_ZZ10beastDgemmiPdS_S_E2sB+76];
	fma.rn.f32 	%f635, %f634, %f595, %f569;
	ld.shared.f32 	%f636, [_ZZ10beastDgemmiPdS_S_E2sB+80];
	fma.rn.f32 	%f637, %f636, %f595, %f571;
	ld.shared.f32 	%f638, [_ZZ10beastDgemmiPdS_S_E2sB+84];
	fma.rn.f32 	%f639, %f638, %f595, %f573;
	ld.shared.f32 	%f640, [_ZZ10beastDgemmiPdS_S_E2sB+88];
	fma.rn.f32 	%f641, %f640, %f595, %f575;
	ld.shared.f32 	%f642, [_ZZ10beastDgemmiPdS_S_E2sB+92];
	fma.rn.f32 	%f643, %f642, %f595, %f577;
	ld.shared.f32 	%f644, [_ZZ10beastDgemmiPdS_S_E2sB+96];
	fma.rn.f32 	%f645, %f644, %f595, %f579;
	ld.shared.f32 	%f646, [_ZZ10beastDgemmiPdS_S_E2sB+100];
	fma.rn.f32 	%f647, %f646, %f595, %f581;
	ld.shared.f32 	%f648, [_ZZ10beastDgemmiPdS_S_E2sB+104];
	fma.rn.f32 	%f649, %f648, %f595, %f583;
	ld.shared.f32 	%f650, [_ZZ10beastDgemmiPdS_S_E2sB+108];
	fma.rn.f32 	%f651, %f650, %f595, %f585;
	ld.shared.f32 	%f652, [_ZZ10beastDgemmiPdS_S_E2sB+112];
	fma.rn.f32 	%f653, %f652, %f595, %f587;
	ld.shared.f32 	%f654, [_ZZ10beastDgemmiPdS_S_E2sB+116];
	fma.rn.f32 	%f655, %f654, %f595, %f589;
	ld.shared.f32 	%f656, [_ZZ10beastDgemmiPdS_S_E2sB+120];
	fma.rn.f32 	%f657, %f656, %f595, %f591;
	ld.shared.f32 	%f658, [_ZZ10beastDgemmiPdS_S_E2sB+124];
	fma.rn.f32 	%f659, %f658, %f595, %f593;
	add.s64 	%rd35, %rd32, %rd10;
	ld.global.f64 	%fd84, [%rd35];
	mul.wide.u32 	%rd36, %r144, 8;
	add.s64 	%rd37, %rd7, %rd36;
	ld.global.f64 	%fd85, [%rd37];
	cvt.rn.f32.f64 	%f660, %fd85;
	st.shared.f32 	[%r116], %f660;
	cvt.rn.f32.f64 	%f661, %fd84;
	ld.shared.f32 	%f662, [_ZZ10beastDgemmiPdS_S_E2sB];
	fma.rn.f32 	%f663, %f662, %f661, %f597;
	ld.shared.f32 	%f664, [_ZZ10beastDgemmiPdS_S_E2sB+4];
	fma.rn.f32 	%f665, %f664, %f661, %f599;
	ld.shared.f32 	%f666, [_ZZ10beastDgemmiPdS_S_E2sB+8];
	fma.rn.f32 	%f667, %f666, %f661, %f601;
	ld.shared.f32 	%f668, [_ZZ10beastDgemmiPdS_S_E2sB+12];
	fma.rn.f32 	%f669, %f668, %f661, %f603;
	ld.shared.f32 	%f670, [_ZZ10beastDgemmiPdS_S_E2sB+16];
	fma.rn.f32 	%f671, %f670, %f661, %f605;
	ld.shared.f32 	%f672, [_ZZ10beastDgemmiPdS_S_E2sB+20];
	fma.rn.f32 	%f673, %f672, %f661, %f607;
	ld.shared.f32 	%f674, [_ZZ10beastDgemmiPdS_S_E2sB+24];
	fma.rn.f32 	%f675, %f674, %f661, %f609;
	ld.shared.f32 	%f676, [_ZZ10beastDgemmiPdS_S_E2sB+28];
	fma.rn.f32 	%f677, %f676, %f661, %f611;
	ld.shared.f32 	%f678, [_ZZ10beastDgemmiPdS_S_E2sB+32];
	fma.rn.f32 	%f679, %f678, %f661, %f613;
	ld.shared.f32 	%f680, [_ZZ10beastDgemmiPdS_S_E2sB+36];
	fma.rn.f32 	%f681, %f680, %f661, %f615;
	ld.shared.f32 	%f682, [_ZZ10beastDgemmiPdS_S_E2sB+40];
	fma.rn.f32 	%f683, %f682, %f661, %f617;
	ld.shared.f32 	%f684, [_ZZ10beastDgemmiPdS_S_E2sB+44];
	fma.rn.f32 	%f685, %f684, %f661, %f619;
	ld.shared.f32 	%f686, [_ZZ10beastDgemmiPdS_S_E2sB+48];
	fma.rn.f32 	%f687, %f686, %f661, %f621;
	ld.shared.f32 	%f688, [_ZZ10beastDgemmiPdS_S_E2sB+52];
	fma.rn.f32 	%f689, %f688, %f661, %f623;
	ld.shared.f32 	%f690, [_ZZ10beastDgemmiPdS_S_E2sB+56];
	fma.rn.f32 	%f691, %f690, %f661, %f625;
	ld.shared.f32 	%f692, [_ZZ10beastDgemmiPdS_S_E2sB+60];
	fma.rn.f32 	%f693, %f692, %f661, %f627;
	ld.shared.f32 	%f694, [_ZZ10beastDgemmiPdS_S_E2sB+64];
	fma.rn.f32 	%f695, %f694, %f661, %f629;
	ld.shared.f32 	%f696, [_ZZ10beastDgemmiPdS_S_E2sB+68];
	fma.rn.f32 	%f697, %f696, %f661, %f631;
	ld.shared.f32 	%f698, [_ZZ10beastDgemmiPdS_S_E2sB+72];
	fma.rn.f32 	%f699, %f698, %f661, %f633;
	ld.shared.f32 	%f700, [_ZZ10beastDgemmiPdS_S_E2sB+76];
	fma.rn.f32 	%f701, %f700, %f661, %f635;
	ld.shared.f32 	%f702, [_ZZ10beastDgemmiPdS_S_E2sB+80];
	fma.rn.f32 	%f703, %f702, %f661, %f637;
	ld.shared.f32 	%f704, [_ZZ10beastDgemmiPdS_S_E2sB+84];
	fma.rn.f32 	%f705, %f704, %f661, %f639;
	ld.shared.f32 	%f706, [_ZZ10beastDgemmiPdS_S_E2sB+88];
	fma.rn.f32 	%f707, %f706, %f661, %f641;
	ld.shared.f32 	%f708, [_ZZ10beastDgemmiPdS_S_E2sB+92];
	fma.rn.f32 	%f709, %f708, %f661, %f643;
	ld.shared.f32 	%f710, [_ZZ10beastDgemmiPdS_S_E2sB+96];
	fma.rn.f32 	%f711, %f710, %f661, %f645;
	ld.shared.f32 	%f712, [_ZZ10beastDgemmiPdS_S_E2sB+100];
	fma.rn.f32 	%f713, %f712, %f661, %f647;
	ld.shared.f32 	%f714, [_ZZ10beastDgemmiPdS_S_E2sB+104];
	fma.rn.f32 	%f715, %f714, %f661, %f649;
	ld.shared.f32 	%f716, [_ZZ10beastDgemmiPdS_S_E2sB+108];
	fma.rn.f32 	%f717, %f716, %f661, %f651;
	ld.shared.f32 	%f718, [_ZZ10beastDgemmiPdS_S_E2sB+112];
	fma.rn.f32 	%f719, %f718, %f661, %f653;
	ld.shared.f32 	%f720, [_ZZ10beastDgemmiPdS_S_E2sB+116];
	fma.rn.f32 	%f721, %f720, %f661, %f655;
	ld.shared.f32 	%f722, [_ZZ10beastDgemmiPdS_S_E2sB+120];
	fma.rn.f32 	%f723, %f722, %f661, %f657;
	ld.shared.f32 	%f724, [_ZZ10beastDgemmiPdS_S_E2sB+124];
	fma.rn.f32 	%f725, %f724, %f661, %f659;
	add.s64 	%rd38, %rd35, %rd10;
	ld.global.f64 	%fd86, [%rd38];
	mul.wide.u32 	%rd39, %r143, 8;
	add.s64 	%rd40, %rd7, %rd39;
	ld.global.f64 	%fd87, [%rd40];
	cvt.rn.f32.f64 	%f726, %fd87;
	st.shared.f32 	[%r116], %f726;
	cvt.rn.f32.f64 	%f727, %fd86;
	ld.shared.f32 	%f728, [_ZZ10beastDgemmiPdS_S_E2sB];
	fma.rn.f32 	%f729, %f728, %f727, %f663;
	ld.shared.f32 	%f730, [_ZZ10beastDgemmiPdS_S_E2sB+4];
	fma.rn.f32 	%f731, %f730, %f727, %f665;
	ld.shared.f32 	%f732, [_ZZ10beastDgemmiPdS_S_E2sB+8];
	fma.rn.f32 	%f733, %f732, %f727, %f667;
	ld.shared.f32 	%f734, [_ZZ10beastDgemmiPdS_S_E2sB+12];
	fma.rn.f32 	%f735, %f734, %f727, %f669;
	ld.shared.f32 	%f736, [_ZZ10beastDgemmiPdS_S_E2sB+16];
	fma.rn.f32 	%f737, %f736, %f727, %f671;
	ld.shared.f32 	%f738, [_ZZ10beastDgemmiPdS_S_E2sB+20];
	fma.rn.f32 	%f739, %f738, %f727, %f673;
	ld.shared.f32 	%f740, [_ZZ10beastDgemmiPdS_S_E2sB+24];
	fma.rn.f32 	%f741, %f740, %f727, %f675;
	ld.shared.f32 	%f742, [_ZZ10beastDgemmiPdS_S_E2sB+28];
	fma.rn.f32 	%f743, %f742, %f727, %f677;
	ld.shared.f32 	%f744, [_ZZ10beastDgemmiPdS_S_E2sB+32];
	fma.rn.f32 	%f745, %f744, %f727, %f679;
	ld.shared.f32 	%f746, [_ZZ10beastDgemmiPdS_S_E2sB+36];
	fma.rn.f32 	%f747, %f746, %f727, %f681;
	ld.shared.f32 	%f748, [_ZZ10beastDgemmiPdS_S_E2sB+40];
	fma.rn.f32 	%f749, %f748, %f727, %f683;
	ld.shared.f32 	%f750, [_ZZ10beastDgemmiPdS_S_E2sB+44];
	fma.rn.f32 	%f751, %f750, %f727, %f685;
	ld.shared.f32 	%f752, [_ZZ10beastDgemmiPdS_S_E2sB+48];
	fma.rn.f32 	%f753, %f752, %f727, %f687;
	ld.shared.f32 	%f754, [_ZZ10beastDgemmiPdS_S_E2sB+52];
	fma.rn.f32 	%f755, %f754, %f727, %f689;
	ld.shared.f32 	%f756, [_ZZ10beastDgemmiPdS_S_E2sB+56];
	fma.rn.f32 	%f757, %f756, %f727, %f691;
	ld.shared.f32 	%f758, [_ZZ10beastDgemmiPdS_S_E2sB+60];
	fma.rn.f32 	%f759, %f758, %f727, %f693;
	ld.shared.f32 	%f760, [_ZZ10beastDgemmiPdS_S_E2sB+64];
	fma.rn.f32 	%f761, %f760, %f727, %f695;
	ld.shared.f32 	%f762, [_ZZ10beastDgemmiPdS_S_E2sB+68];
	fma.rn.f32 	%f763, %f762, %f727, %f697;
	ld.shared.f32 	%f764, [_ZZ10beastDgemmiPdS_S_E2sB+72];
	fma.rn.f32 	%f765, %f764, %f727, %f699;
	ld.shared.f32 	%f766, [_ZZ10beastDgemmiPdS_S_E2sB+76];
	fma.rn.f32 	%f767, %f766, %f727, %f701;
	ld.shared.f32 	%f768, [_ZZ10beastDgemmiPdS_S_E2sB+80];
	fma.rn.f32 	%f769, %f768, %f727, %f703;
	ld.shared.f32 	%f770, [_ZZ10beastDgemmiPdS_S_E2sB+84];
	fma.rn.f32 	%f771, %f770, %f727, %f705;
	ld.shared.f32 	%f772, [_ZZ10beastDgemmiPdS_S_E2sB+88];
	fma.rn.f32 	%f773, %f772, %f727, %f707;
	ld.shared.f32 	%f774, [_ZZ10beastDgemmiPdS_S_E2sB+92];
	fma.rn.f32 	%f775, %f774, %f727, %f709;
	ld.shared.f32 	%f776, [_ZZ10beastDgemmiPdS_S_E2sB+96];
	fma.rn.f32 	%f777, %f776, %f727, %f711;
	ld.shared.f32 	%f778, [_ZZ10beastDgemmiPdS_S_E2sB+100];
	fma.rn.f32 	%f779, %f778, %f727, %f713;
	ld.shared.f32 	%f780, [_ZZ10beastDgemmiPdS_S_E2sB+104];
	fma.rn.f32 	%f781, %f780, %f727, %f715;
	ld.shared.f32 	%f782, [_ZZ10beastDgemmiPdS_S_E2sB+108];
	fma.rn.f32 	%f783, %f782, %f727, %f717;
	ld.shared.f32 	%f784, [_ZZ10beastDgemmiPdS_S_E2sB+112];
	fma.rn.f32 	%f785, %f784, %f727, %f719;
	ld.shared.f32 	%f786, [_ZZ10beastDgemmiPdS_S_E2sB+116];
	fma.rn.f32 	%f787, %f786, %f727, %f721;
	ld.shared.f32 	%f788, [_ZZ10beastDgemmiPdS_S_E2sB+120];
	fma.rn.f32 	%f789, %f788, %f727, %f723;
	ld.shared.f32 	%f790, [_ZZ10beastDgemmiPdS_S_E2sB+124];
	fma.rn.f32 	%f791, %f790, %f727, %f725;
	add.s64 	%rd41, %rd38, %rd10;
	ld.global.f64 	%fd88, [%rd41];
	mul.wide.u32 	%rd42, %r142, 8;
	add.s64 	%rd43, %rd7, %rd42;
	ld.global.f64 	%fd89, [%rd43];
	cvt.rn.f32.f64 	%f792, %fd89;
	st.shared.f32 	[%r116], %f792;
	cvt.rn.f32.f64 	%f793, %fd88;
	ld.shared.f32 	%f794, [_ZZ10beastDgemmiPdS_S_E2sB];
	fma.rn.f32 	%f795, %f794, %f793, %f729;
	ld.shared.f32 	%f796, [_ZZ10beastDgemmiPdS_S_E2sB+4];
	fma.rn.f32 	%f797, %f796, %f793, %f731;
	ld.shared.f32 	%f798, [_ZZ10beastDgemmiPdS_S_E2sB+8];
	fma.rn.f32 	%f799, %f798, %f793, %f733;
	ld.shared.f32 	%f800, [_ZZ10beastDgemmiPdS_S_E2sB+12];
	fma.rn.f32 	%f801, %f800, %f793, %f735;
	ld.shared.f32 	%f802, [_ZZ10beastDgemmiPdS_S_E2sB+16];
	fma.rn.f32 	%f803, %f802, %f793, %f737;
	ld.shared.f32 	%f804, [_ZZ10beastDgemmiPdS_S_E2sB+20];
	fma.rn.f32 	%f805, %f804, %f793, %f739;
	ld.shared.f32 	%f806, [_ZZ10beastDgemmiPdS_S_E2sB+24];
	fma.rn.f32 	%f807, %f806, %f793, %f741;
	ld.shared.f32 	%f808, [_ZZ10beastDgemmiPdS_S_E2sB+28];
	fma.rn.f32 	%f809, %f808, %f793, %f743;
	ld.shared.f32 	%f810, [_ZZ10beastDgemmiPdS_S_E2sB+32];
	fma.rn.f32 	%f811, %f810, %f793, %f745;
	ld.shared.f32 	%f812, [_ZZ10beastDgemmiPdS_S_E2sB+36];
	fma.rn.f32 	%f813, %f812, %f793, %f747;
	ld.shared.f32 	%f814, [_ZZ10beastDgemmiPdS_S_E2sB+40];
	fma.rn.f32 	%f815, %f814, %f793, %f749;
	ld.shared.f32 	%f816, [_ZZ10beastDgemmiPdS_S_E2sB+44];
	fma.rn.f32 	%f817, %f816, %f793, %f751;
	ld.shared.f32 	%f818, [_ZZ10beastDgemmiPdS_S_E2sB+48];
	fma.rn.f32 	%f819, %f818, %f793, %f753;
	ld.shared.f32 	%f820, [_ZZ10beastDgemmiPdS_S_E2sB+52];
	fma.rn.f32 	%f821, %f820, %f793, %f755;
	ld.shared.f32 	%f822, [_ZZ10beastDgemmiPdS_S_E2sB+56];
	fma.rn.f32 	%f823, %f822, %f793, %f757;
	ld.shared.f32 	%f824, [_ZZ10beastDgemmiPdS_S_E2sB+60];
	fma.rn.f32 	%f825, %f824, %f793, %f759;
	ld.shared.f32 	%f826, [_ZZ10beastDgemmiPdS_S_E2sB+64];
	fma.rn.f32 	%f827, %f826, %f793, %f761;
	ld.shared.f32 	%f828, [_ZZ10beastDgemmiPdS_S_E2sB+68];
	fma.rn.f32 	%f829, %f828, %f793, %f763;
	ld.shared.f32 	%f830, [_ZZ10beastDgemmiPdS_S_E2sB+72];
	fma.rn.f32 	%f831, %f830, %f793, %f765;
	ld.shared.f32 	%f832, [_ZZ10beastDgemmiPdS_S_E2sB+76];
	fma.rn.f32 	%f833, %f832, %f793, %f767;
	ld.shared.f32 	%f834, [_ZZ10beastDgemmiPdS_S_E2sB+80];
	fma.rn.f32 	%f835, %f834, %f793, %f769;
	ld.shared.f32 	%f836, [_ZZ10beastDgemmiPdS_S_E2sB+84];
	fma.rn.f32 	%f837, %f836, %f793, %f771;
	ld.shared.f32 	%f838, [_ZZ10beastDgemmiPdS_S_E2sB+88];
	fma.rn.f32 	%f839, %f838, %f793, %f773;
	ld.shared.f32 	%f840, [_ZZ10beastDgemmiPdS_S_E2sB+92];
	fma.rn.f32 	%f841, %f840, %f793, %f775;
	ld.shared.f32 	%f842, [_ZZ10beastDgemmiPdS_S_E2sB+96];
	fma.rn.f32 	%f843, %f842, %f793, %f777;
	ld.shared.f32 	%f844, [_ZZ10beastDgemmiPdS_S_E2sB+100];
	fma.rn.f32 	%f845, %f844, %f793, %f779;
	ld.shared.f32 	%f846, [_ZZ10beastDgemmiPdS_S_E2sB+104];
	fma.rn.f32 	%f847, %f846, %f793, %f781;
	ld.shared.f32 	%f848, [_ZZ10beastDgemmiPdS_S_E2sB+108];
	fma.rn.f32 	%f849, %f848, %f793, %f783;
	ld.shared.f32 	%f850, [_ZZ10beastDgemmiPdS_S_E2sB+112];
	fma.rn.f32 	%f851, %f850, %f793, %f785;
	ld.shared.f32 	%f852, [_ZZ10beastDgemmiPdS_S_E2sB+116];
	fma.rn.f32 	%f853, %f852, %f793, %f787;
	ld.shared.f32 	%f854, [_ZZ10beastDgemmiPdS_S_E2sB+120];
	fma.rn.f32 	%f855, %f854, %f793, %f789;
	ld.shared.f32 	%f856, [_ZZ10beastDgemmiPdS_S_E2sB+124];
	fma.rn.f32 	%f857, %f856, %f793, %f791;
	add.s64 	%rd44, %rd41, %rd10;
	ld.global.f64 	%fd90, [%rd44];
	mul.wide.u32 	%rd45, %r141, 8;
	add.s64 	%rd46, %rd7, %rd45;
	ld.global.f64 	%fd91, [%rd46];
	cvt.rn.f32.f64 	%f858, %fd91;
	st.shared.f32 	[%r116], %f858;
	cvt.rn.f32.f64 	%f859, %fd90;
	ld.shared.f32 	%f860, [_ZZ10beastDgemmiPdS_S_E2sB];
	fma.rn.f32 	%f861, %f860, %f859, %f795;
	ld.shared.f32 	%f862, [_ZZ10beastDgemmiPdS_S_E2sB+4];
	fma.rn.f32 	%f863, %f862, %f859, %f797;
	ld.shared.f32 	%f864, [_ZZ10beastDgemmiPdS_S_E2sB+8];
	fma.rn.f32 	%f865, %f864, %f859, %f799;
	ld.shared.f32 	%f866, [_ZZ10beastDgemmiPdS_S_E2sB+12];
	fma.rn.f32 	%f867, %f866, %f859, %f801;
	ld.shared.f32 	%f868, [_ZZ10beastDgemmiPdS_S_E2sB+16];
	fma.rn.f32 	%f869, %f868, %f859, %f803;
	ld.shared.f32 	%f870, [_ZZ10beastDgemmiPdS_S_E2sB+20];
	fma.rn.f32 	%f871, %f870, %f859, %f805;
	ld.shared.f32 	%f872, [_ZZ10beastDgemmiPdS_S_E2sB+24];
	fma.rn.f32 	%f873, %f872, %f859, %f807;
	ld.shared.f32 	%f874, [_ZZ10beastDgemmiPdS_S_E2sB+28];
	fma.rn.f32 	%f875, %f874, %f859, %f809;
	ld.shared.f32 	%f876, [_ZZ10beastDgemmiPdS_S_E2sB+32];
	fma.rn.f32 	%f877, %f876, %f859, %f811;
	ld.shared.f32 	%f878, [_ZZ10beastDgemmiPdS_S_E2sB+36];
	fma.rn.f32 	%f879, %f878, %f859, %f813;
	ld.shared.f32 	%f880, [_ZZ10beastDgemmiPdS_S_E2sB+40];
	fma.rn.f32 	%f881, %f880, %f859, %f815;
	ld.shared.f32 	%f882, [_ZZ10beastDgemmiPdS_S_E2sB+44];
	fma.rn.f32 	%f883, %f882, %f859, %f817;
	ld.shared.f32 	%f884, [_ZZ10beastDgemmiPdS_S_E2sB+48];
	fma.rn.f32 	%f885, %f884, %f859, %f819;
	ld.shared.f32 	%f886, [_ZZ10beastDgemmiPdS_S_E2sB+52];
	fma.rn.f32 	%f887, %f886, %f859, %f821;
	ld.shared.f32 	%f888, [_ZZ10beastDgemmiPdS_S_E2sB+56];
	fma.rn.f32 	%f889, %f888, %f859, %f823;
	ld.shared.f32 	%f890, [_ZZ10beastDgemmiPdS_S_E2sB+60];
	fma.rn.f32 	%f891, %f890, %f859, %f825;
	ld.shared.f32 	%f892, [_ZZ10beastDgemmiPdS_S_E2sB+64];
	fma.rn.f32 	%f893, %f892, %f859, %f827;
	ld.shared.f32 	%f894, [_ZZ10beastDgemmiPdS_S_E2sB+68];
	fma.rn.f32 	%f895, %f894, %f859, %f829;
	ld.shared.f32 	%f896, [_ZZ10beastDgemmiPdS_S_E2sB+72];
	fma.rn.f32 	%f897, %f896, %f859, %f831;
	ld.shared.f32 	%f898, [_ZZ10beastDgemmiPdS_S_E2sB+76];
	fma.rn.f32 	%f899, %f898, %f859, %f833;
	ld.shared.f32 	%f900, [_ZZ10beastDgemmiPdS_S_E2sB+80];
	fma.rn.f32 	%f901, %f900, %f859, %f835;
	ld.shared.f32 	%f902, [_ZZ10beastDgemmiPdS_S_E2sB+84];
	fma.rn.f32 	%f903, %f902, %f859, %f837;
	ld.shared.f32 	%f904, [_ZZ10beastDgemmiPdS_S_E2sB+88];
	fma.rn.f32 	%f905, %f904, %f859, %f839;
	ld.shared.f32 	%f906, [_ZZ10beastDgemmiPdS_S_E2sB+92];
	fma.rn.f32 	%f907, %f906, %f859, %f841;
	ld.shared.f32 	%f908, [_ZZ10beastDgemmiPdS_S_E2sB+96];
	fma.rn.f32 	%f909, %f908, %f859, %f843;
	ld.shared.f32 	%f910, [_ZZ10beastDgemmiPdS_S_E2sB+100];
	fma.rn.f32 	%f911, %f910, %f859, %f845;
	ld.shared.f32 	%f912, [_ZZ10beastDgemmiPdS_S_E2sB+104];
	fma.rn.f32 	%f913, %f912, %f859, %f847;
	ld.shared.f32 	%f914, [_ZZ10beastDgemmiPdS_S_E2sB+108];
	fma.rn.f32 	%f915, %f914, %f859, %f849;
	ld.shared.f32 	%f916, [_ZZ10beastDgemmiPdS_S_E2sB+112];
	fma.rn.f32 	%f917, %f916, %f859, %f851;
	ld.shared.f32 	%f918, [_ZZ10beastDgemmiPdS_S_E2sB+116];
	fma.rn.f32 	%f919, %f918, %f859, %f853;
	ld.shared.f32 	%f920, [_ZZ10beastDgemmiPdS_S_E2sB+120];
	fma.rn.f32 	%f921, %f920, %f859, %f855;
	ld.shared.f32 	%f922, [_ZZ10beastDgemmiPdS_S_E2sB+124];
	fma.rn.f32 	%f923, %f922, %f859, %f857;
	add.s64 	%rd47, %rd44, %rd10;
	ld.global.f64 	%fd92, [%rd47];
	mul.wide.u32 	%rd48, %r140, 8;
	add.s64 	%rd49, %rd7, %rd48;
	ld.global.f64 	%fd93, [%rd49];
	cvt.rn.f32.f64 	%f924, %fd93;
	st.shared.f32 	[%r116], %f924;
	cvt.rn.f32.f64 	%f925, %fd92;
	ld.shared.f32 	%f926, [_ZZ10beastDgemmiPdS_S_E2sB];
	fma.rn.f32 	%f927, %f926, %f925, %f861;
	ld.shared.f32 	%f928, [_ZZ10beastDgemmiPdS_S_E2sB+4];
	fma.rn.f32 	%f929, %f928, %f925, %f863;
	ld.shared.f32 	%f930, [_ZZ10beastDgemmiPdS_S_E2sB+8];
	fma.rn.f32 	%f931, %f930, %f925, %f865;
	ld.shared.f32 	%f932, [_ZZ10beastDgemmiPdS_S_E2sB+12];
	fma.rn.f32 	%f933, %f932, %f925, %f867;
	ld.shared.f32 	%f934, [_ZZ10beastDgemmiPdS_S_E2sB+16];
	fma.rn.f32 	%f935, %f934, %f925, %f869;
	ld.shared.f32 	%f936, [_ZZ10beastDgemmiPdS_S_E2sB+20];
	fma.rn.f32 	%f937, %f936, %f925, %f871;
	ld.shared.f32 	%f938, [_ZZ10beastDgemmiPdS_S_E2sB+24];
	fma.rn.f32 	%f939, %f938, %f925, %f873;
	ld.shared.f32 	%f940, [_ZZ10beastDgemmiPdS_S_E2sB+28];
	fma.rn.f32 	%f941, %f940, %f925, %f875;
	ld.shared.f32 	%f942, [_ZZ10beastDgemmiPdS_S_E2sB+32];
	fma.rn.f32 	%f943, %f942, %f925, %f877;
	ld.shared.f32 	%f944, [_ZZ10beastDgemmiPdS_S_E2sB+36];
	fma.rn.f32 	%f945, %f944, %f925, %f879;
	ld.shared.f32 	%f946, [_ZZ10beastDgemmiPdS_S_E2sB+40];
	fma.rn.f32 	%f947, %f946, %f925, %f881;
	ld.shared.f32 	%f948, [_ZZ10beastDgemmiPdS_S_E2sB+44];
	fma.rn.f32 	%f949, %f948, %f925, %f883;
	ld.shared.f32 	%f950, [_ZZ10beastDgemmiPdS_S_E2sB+48];
	fma.rn.f32 	%f951, %f950, %f925, %f885;
	ld.shared.f32 	%f952, [_ZZ10beastDgemmiPdS_S_E2sB+52];
	fma.rn.f32 	%f953, %f952, %f925, %f887;
	ld.shared.f32 	%f954, [_ZZ10beastDgemmiPdS_S_E2sB+56];
	fma.rn.f32 	%f955, %f954, %f925, %f889;
	ld.shared.f32 	%f956, [_ZZ10beastDgemmiPdS_S_E2sB+60];
	fma.rn.f32 	%f957, %f956, %f925, %f891;
	ld.shared.f32 	%f958, [_ZZ10beastDgemmiPdS_S_E2sB+64];
	fma.rn.f32 	%f959, %f958, %f925, %f893;
	ld.shared.f32 	%f960, [_ZZ10beastDgemmiPdS_S_E2sB+68];
	fma.rn.f32 	%f961, %f960, %f925, %f895;
	ld.shared.f32 	%f962, [_ZZ10beastDgemmiPdS_S_E2sB+72];
	fma.rn.f32 	%f963, %f962, %f925, %f897;
	ld.shared.f32 	%f964, [_ZZ10beastDgemmiPdS_S_E2sB+76];
	fma.rn.f32 	%f965, %f964, %f925, %f899;
	ld.shared.f32 	%f966, [_ZZ10beastDgemmiPdS_S_E2sB+80];
	fma.rn.f32 	%f967, %f966, %f925, %f901;
	ld.shared.f32 	%f968, [_ZZ10beastDgemmiPdS_S_E2sB+84];
	fma.rn.f32 	%f969, %f968, %f925, %f903;
	ld.shared.f32 	%f970, [_ZZ10beastDgemmiPdS_S_E2sB+88];
	fma.rn.f32 	%f971, %f970, %f925, %f905;
	ld.shared.f32 	%f972, [_ZZ10beastDgemmiPdS_S_E2sB+92];
	fma.rn.f32 	%f973, %f972, %f925, %f907;
	ld.shared.f32 	%f974, [_ZZ10beastDgemmiPdS_S_E2sB+96];
	fma.rn.f32 	%f975, %f974, %f925, %f909;
	ld.shared.f32 	%f976, [_ZZ10beastDgemmiPdS_S_E2sB+100];
	fma.rn.f32 	%f977, %f976, %f925, %f911;
	ld.shared.f32 	%f978, [_ZZ10beastDgemmiPdS_S_E2sB+104];
	fma.rn.f32 	%f979, %f978, %f925, %f913;
	ld.shared.f32 	%f980, [_ZZ10beastDgemmiPdS_S_E2sB+108];
	fma.rn.f32 	%f981, %f980, %f925, %f915;
	ld.shared.f32 	%f982, [_ZZ10beastDgemmiPdS_S_E2sB+112];
	fma.rn.f32 	%f983, %f982, %f925, %f917;
	ld.shared.f32 	%f984, [_ZZ10beastDgemmiPdS_S_E2sB+116];
	fma.rn.f32 	%f985, %f984, %f925, %f919;
	ld.shared.f32 	%f986, [_ZZ10beastDgemmiPdS_S_E2sB+120];
	fma.rn.f32 	%f987, %f986, %f925, %f921;
	ld.shared.f32 	%f988, [_ZZ10beastDgemmiPdS_S_E2sB+124];
	fma.rn.f32 	%f989, %f988, %f925, %f923;
	add.s64 	%rd50, %rd47, %rd10;
	ld.global.f64 	%fd94, [%rd50];
	mul.wide.u32 	%rd51, %r139, 8;
	add.s64 	%rd52, %rd7, %rd51;
	ld.global.f64 	%fd95, [%rd52];
	cvt.rn.f32.f64 	%f990, %fd95;
	st.shared.f32 	[%r116], %f990;
	cvt.rn.f32.f64 	%f991, %fd94;
	ld.shared.f32 	%f992, [_ZZ10beastDgemmiPdS_S_E2sB];
	fma.rn.f32 	%f993, %f992, %f991, %f927;
	ld.shared.f32 	%f994, [_ZZ10beastDgemmiPdS_S_E2sB+4];
	fma.rn.f32 	%f995, %f994, %f991, %f929;
	ld.shared.f32 	%f996, [_ZZ10beastDgemmiPdS_S_E2sB+8];
	fma.rn.f32 	%f997, %f996, %f991, %f931;
	ld.shared.f32 	%f998, [_ZZ10beastDgemmiPdS_S_E2sB+12];
	fma.rn.f32 	%f999, %f998, %f991, %f933;
	ld.shared.f32 	%f1000, [_ZZ10beastDgemmiPdS_S_E2sB+16];
	fma.rn.f32 	%f1001, %f1000, %f991, %f935;
	ld.shared.f32 	%f1002, [_ZZ10beastDgemmiPdS_S_E2sB+20];
	fma.rn.f32 	%f1003, %f1002, %f991, %f937;
	ld.shared.f32 	%f1004, [_ZZ10beastDgemmiPdS_S_E2sB+24];
	fma.rn.f32 	%f1005, %f1004, %f991, %f939;
	ld.shared.f32 	%f1006, [_ZZ10beastDgemmiPdS_S_E2sB+28];
	fma.rn.f32 	%f1007, %f1006, %f991, %f941;
	ld.shared.f32 	%f1008, [_ZZ10beastDgemmiPdS_S_E2sB+32];
	fma.rn.f32 	%f1009, %f1008, %f991, %f943;
	ld.shared.f32 	%f1010, [_ZZ10beastDgemmiPdS_S_E2sB+36];
	fma.rn.f32 	%f1011, %f1010, %f991, %f945;
	ld.shared.f32 	%f1012, [_ZZ10beastDgemmiPdS_S_E2sB+40];
	fma.rn.f32 	%f1013, %f1012, %f991, %f947;
	ld.shared.f32 	%f1014, [_ZZ10beastDgemmiPdS_S_E2sB+44];
	fma.rn.f32 	%f1015, %f1014, %f991, %f949;
	ld.shared.f32 	%f1016, [_ZZ10beastDgemmiPdS_S_E2sB+48];
	fma.rn.f32 	%f1017, %f1016, %f991, %f951;
	ld.shared.f32 	%f1018, [_ZZ10beastDgemmiPdS_S_E2sB+52];
	fma.rn.f32 	%f1019, %f1018, %f991, %f953;
	ld.shared.f32 	%f1020, [_ZZ10beastDgemmiPdS_S_E2sB+56];
	fma.rn.f32 	%f1021, %f1020, %f991, %f955;
	ld.shared.f32 	%f1022, [_ZZ10beastDgemmiPdS_S_E2sB+60];
	fma.rn.f32 	%f1023, %f1022, %f991, %f957;
	ld.shared.f32 	%f1024, [_ZZ10beastDgemmiPdS_S_E2sB+64];
	fma.rn.f32 	%f1025, %f1024, %f991, %f959;
	ld.shared.f32 	%f1026, [_ZZ10beastDgemmiPdS_S_E2sB+68];
	fma.rn.f32 	%f1027, %f1026, %f991, %f961;
	ld.shared.f32 	%f1028, [_ZZ10beastDgemmiPdS_S_E2sB+72];
	fma.rn.f32 	%f1029, %f1028, %f991, %f963;
	ld.shared.f32 	%f1030, [_ZZ10beastDgemmiPdS_S_E2sB+76];
	fma.rn.f32 	%f1031, %f1030, %f991, %f965;
	ld.shared.f32 	%f1032, [_ZZ10beastDgemmiPdS_S_E2sB+80];
	fma.rn.f32 	%f1033, %f1032, %f991, %f967;
	ld.shared.f32 	%f1034, [_ZZ10beastDgemmiPdS_S_E2sB+84];
	fma.rn.f32 	%f1035, %f1034, %f991, %f969;
	ld.shared.f32 	%f1036, [_ZZ10beastDgemmiPdS_S_E2sB+88];
	fma.rn.f32 	%f1037, %f1036, %f991, %f971;
	ld.shared.f32 	%f1038, [_ZZ10beastDgemmiPdS_S_E2sB+92];
	fma.rn.f32 	%f1039, %f1038, %f991, %f973;
	ld.shared.f32 	%f1040, [_ZZ10beastDgemmiPdS_S_E2sB+96];
	fma.rn.f32 	%f1041, %f1040, %f991, %f975;
	ld.shared.f32 	%f1042, [_ZZ10beastDgemmiPdS_S_E2sB+100];
	fma.rn.f32 	%f1043, %f1042, %f991, %f977;
	ld.shared.f32 	%f1044, [_ZZ10beastDgemmiPdS_S_E2sB+104];
	fma.rn.f32 	%f1045, %f1044, %f991, %f979;
	ld.shared.f32 	%f1046, [_ZZ10beastDgemmiPdS_S_E2sB+108];
	fma.rn.f32 	%f1047, %f1046, %f991, %f981;
	ld.shared.f32 	%f1048, [_ZZ10beastDgemmiPdS_S_E2sB+112];
	fma.rn.f32 	%f1049, %f1048, %f991, %f983;
	ld.shared.f32 	%f1050, [_ZZ10beastDgemmiPdS_S_E2sB+116];
	fma.rn.f32 	%f1051, %f1050, %f991, %f985;
	ld.shared.f32 	%f1052, [_ZZ10beastDgemmiPdS_S_E2sB+120];
	fma.rn.f32 	%f1053, %f1052, %f991, %f987;
	ld.shared.f32 	%f1054, [_ZZ10beastDgemmiPdS_S_E2sB+124];
	fma.rn.f32 	%f1055, %f1054, %f991, %f989;
	add.s64 	%rd53, %rd50, %rd10;
	ld.global.f64 	%fd96, [%rd53];
	mul.wide.u32 	%rd54, %r138, 8;
	add.s64 	%rd55, %rd7, %rd54;
	ld.global.f64 	%fd97, [%rd55];
	cvt.rn.f32.f64 	%f1056, %fd97;
	st.shared.f32 	[%r116], %f1056;
	cvt.rn.f32.f64 	%f1057, %fd96;
	ld.shared.f32 	%f1058, [_ZZ10beastDgemmiPdS_S_E2sB];
	fma.rn.f32 	%f1059, %f1058, %f1057, %f993;
	ld.shared.f32 	%f1060, [_ZZ10beastDgemmiPdS_S_E2sB+4];
	fma.rn.f32 	%f1061, %f1060, %f1057, %f995;
	ld.shared.f32 	%f1062, [_ZZ10beastDgemmiPdS_S_E2sB+8];
	fma.rn.f32 	%f1063, %f1062, %f1057, %f997;
	ld.shared.f32 	%f1064, [_ZZ10beastDgemmiPdS_S_E2sB+12];
	fma.rn.f32 	%f1065, %f1064, %f1057, %f999;
	ld.shared.f32 	%f1066, [_ZZ10beastDgemmiPdS_S_E2sB+16];
	fma.rn.f32 	%f1067, %f1066, %f1057, %f1001;
	ld.shared.f32 	%f1068, [_ZZ10beastDgemmiPdS_S_E2sB+20];
	fma.rn.f32 	%f1069, %f1068, %f1057, %f1003;
	ld.shared.f32 	%f1070, [_ZZ10beastDgemmiPdS_S_E2sB+24];
	fma.rn.f32 	%f1071, %f1070, %f1057, %f1005;
	ld.shared.f32 	%f1072, [_ZZ10beastDgemmiPdS_S_E2sB+28];
	fma.rn.f32 	%f1073, %f1072, %f1057, %f1007;
	ld.shared.f32 	%f1074, [_ZZ10beastDgemmiPdS_S_E2sB+32];
	fma.rn.f32 	%f1075, %f1074, %f1057, %f1009;
	ld.shared.f32 	%f1076, [_ZZ10beastDgemmiPdS_S_E2sB+36];
	fma.rn.f32 	%f1077, %f1076, %f1057, %f1011;
	ld.shared.f32 	%f1078, [_ZZ10beastDgemmiPdS_S_E2sB+40];
	fma.rn.f32 	%f1079, %f1078, %f1057, %f1013;
	ld.shared.f32 	%f1080, [_ZZ10beastDgemmiPdS_S_E2sB+44];
	fma.rn.f32 	%f1081, %f1080, %f1057, %f1015;
	ld.shared.f32 	%f1082, [_ZZ10beastDgemmiPdS_S_E2sB+48];
	fma.rn.f32 	%f1083, %f1082, %f1057, %f1017;
	ld.shared.f32 	%f1084, [_ZZ10beastDgemmiPdS_S_E2sB+52];
	fma.rn.f32 	%f1085, %f1084, %f1057, %f1019;
	ld.shared.f32 	%f1086, [_ZZ10beastDgemmiPdS_S_E2sB+56];
	fma.rn.f32 	%f1087, %f1086, %f1057, %f1021;
	ld.shared.f32 	%f1088, [_ZZ10beastDgemmiPdS_S_E2sB+60];
	fma.rn.f32 	%f1089, %f1088, %f1057, %f1023;
	ld.shared.f32 	%f1090, [_ZZ10beastDgemmiPdS_S_E2sB+64];
	fma.rn.f32 	%f1091, %f1090, %f1057, %f1025;
	ld.shared.f32 	%f1092, [_ZZ10beastDgemmiPdS_S_E2sB+68];
	fma.rn.f32 	%f1093, %f1092, %f1057, %f1027;
	ld.shared.f32 	%f1094, [_ZZ10beastDgemmiPdS_S_E2sB+72];
	fma.rn.f32 	%f1095, %f1094, %f1057, %f1029;
	ld.shared.f32 	%f1096, [_ZZ10beastDgemmiPdS_S_E2sB+76];
	fma.rn.f32 	%f1097, %f1096, %f1057, %f1031;
	ld.shared.f32 	%f1098, [_ZZ10beastDgemmiPdS_S_E2sB+80];
	fma.rn.f32 	%f1099, %f1098, %f1057, %f1033;
	ld.shared.f32 	%f1100, [_ZZ10beastDgemmiPdS_S_E2sB+84];
	fma.rn.f32 	%f1101, %f1100, %f1057, %f1035;
	ld.shared.f32 	%f1102, [_ZZ10beastDgemmiPdS_S_E2sB+88];
	fma.rn.f32 	%f1103, %f1102, %f1057, %f1037;
	ld.shared.f32 	%f1104, [_ZZ10beastDgemmiPdS_S_E2sB+92];
	fma.rn.f32 	%f1105, %f1104, %f1057, %f1039;
	ld.shared.f32 	%f1106, [_ZZ10beastDgemmiPdS_S_E2sB+96];
	fma.rn.f32 	%f1107, %f1106, %f1057, %f1041;
	ld.shared.f32 	%f1108, [_ZZ10beastDgemmiPdS_S_E2sB+100];
	fma.rn.f32 	%f1109, %f1108, %f1057, %f1043;
	ld.shared.f32 	%f1110, [_ZZ10beastDgemmiPdS_S_E2sB+104];
	fma.rn.f32 	%f1111, %f1110, %f1057, %f1045;
	ld.shared.f32 	%f1112, [_ZZ10beastDgemmiPdS_S_E2sB+108];
	fma.rn.f32 	%f1113, %f1112, %f1057, %f1047;
	ld.shared.f32 	%f1114, [_ZZ10beastDgemmiPdS_S_E2sB+112];
	fma.rn.f32 	%f1115, %f1114, %f1057, %f1049;
	ld.shared.f32 	%f1116, [_ZZ10beastDgemmiPdS_S_E2sB+116];
	fma.rn.f32 	%f1117, %f1116, %f1057, %f1051;
	ld.shared.f32 	%f1118, [_ZZ10beastDgemmiPdS_S_E2sB+120];
	fma.rn.f32 	%f1119, %f1118, %f1057, %f1053;
	ld.shared.f32 	%f1120, [_ZZ10beastDgemmiPdS_S_E2sB+124];
	fma.rn.f32 	%f1121, %f1120, %f1057, %f1055;
	add.s64 	%rd56, %rd53, %rd10;
	ld.global.f64 	%fd98, [%rd56];
	mul.wide.u32 	%rd57, %r137, 8;
	add.s64 	%rd58, %rd7, %rd57;
	ld.global.f64 	%fd99, [%rd58];
	cvt.rn.f32.f64 	%f1122, %fd99;
	st.shared.f32 	[%r116], %f1122;
	cvt.rn.f32.f64 	%f1123, %fd98;
	ld.shared.f32 	%f1124, [_ZZ10beastDgemmiPdS_S_E2sB];
	fma.rn.f32 	%f1125, %f1124, %f1123, %f1059;
	ld.shared.f32 	%f1126, [_ZZ10beastDgemmiPdS_S_E2sB+4];
	fma.rn.f32 	%f1127, %f1126, %f1123, %f1061;
	ld.shared.f32 	%f1128, [_ZZ10beastDgemmiPdS_S_E2sB+8];
	fma.rn.f32 	%f1129, %f1128, %f1123, %f1063;
	ld.shared.f32 	%f1130, [_ZZ10beastDgemmiPdS_S_E2sB+12];
	fma.rn.f32 	%f1131, %f1130, %f1123, %f1065;
	ld.shared.f32 	%f1132, [_ZZ10beastDgemmiPdS_S_E2sB+16];
	fma.rn.f32 	%f1133, %f1132, %f1123, %f1067;
	ld.shared.f32 	%f1134, [_ZZ10beastDgemmiPdS_S_E2sB+20];
	fma.rn.f32 	%f1135, %f1134, %f1123, %f1069;
	ld.shared.f32 	%f1136, [_ZZ10beastDgemmiPdS_S_E2sB+24];
	fma.rn.f32 	%f1137, %f1136, %f1123, %f1071;
	ld.shared.f32 	%f1138, [_ZZ10beastDgemmiPdS_S_E2sB+28];
	fma.rn.f32 	%f1139, %f1138, %f1123, %f1073;
	ld.shared.f32 	%f1140, [_ZZ10beastDgemmiPdS_S_E2sB+32];
	fma.rn.f32 	%f1141, %f1140, %f1123, %f1075;
	ld.shared.f32 	%f1142, [_ZZ10beastDgemmiPdS_S_E2sB+36];
	fma.rn.f32 	%f1143, %f1142, %f1123, %f1077;
	ld.shared.f32 	%f1144, [_ZZ10beastDgemmiPdS_S_E2sB+40];
	fma.rn.f32 	%f1145, %f1144, %f1123, %f1079;
	ld.shared.f32 	%f1146, [_ZZ10beastDgemmiPdS_S_E2sB+44];
	fma.rn.f32 	%f1147, %f1146, %f1123, %f1081;
	ld.shared.f32 	%f1148, [_ZZ10beastDgemmiPdS_S_E2sB+48];
	fma.rn.f32 	%f1149, %f1148, %f1123, %f1083;
	ld.shared.f32 	%f1150, [_ZZ10beastDgemmiPdS_S_E2sB+52];
	fma.rn.f32 	%f1151, %f1150, %f1123, %f1085;
	ld.shared.f32 	%f1152, [_ZZ10beastDgemmiPdS_S_E2sB+56];
	fma.rn.f32 	%f1153, %f1152, %f1123, %f1087;
	ld.shared.f32 	%f1154, [_ZZ10beastDgemmiPdS_S_E2sB+60];
	fma.rn.f32 	%f1155, %f1154, %f1123, %f1089;
	ld.shared.f32 	%f1156, [_ZZ10beastDgemmiPdS_S_E2sB+64];
	fma.rn.f32 	%f1157, %f1156, %f1123, %f1091;
	ld.shared.f32 	%f1158, [_ZZ10beastDgemmiPdS_S_E2sB+68];
	fma.rn.f32 	%f1159, %f1158, %f1123, %f1093;
	ld.shared.f32 	%f1160, [_ZZ10beastDgemmiPdS_S_E2sB+72];
	fma.rn.f32 	%f1161, %f1160, %f1123, %f1095;
	ld.shared.f32 	%f1162, [_ZZ10beastDgemmiPdS_S_E2sB+76];
	fma.rn.f32 	%f1163, %f1162, %f1123, %f1097;
	ld.shared.f32 	%f1164, [_ZZ10beastDgemmiPdS_S_E2sB+80];
	fma.rn.f32 	%f1165, %f1164, %f1123, %f1099;
	ld.shared.f32 	%f1166, [_ZZ10beastDgemmiPdS_S_E2sB+84];
	fma.rn.f32 	%f1167, %f1166, %f1123, %f1101;
	ld.shared.f32 	%f1168, [_ZZ10beastDgemmiPdS_S_E2sB+88];
	fma.rn.f32 	%f1169, %f1168, %f1123, %f1103;
	ld.shared.f32 	%f1170, [_ZZ10beastDgemmiPdS_S_E2sB+92];
	fma.rn.f32 	%f1171, %f1170, %f1123, %f1105;
	ld.shared.f32 	%f1172, [_ZZ10beastDgemmiPdS_S_E2sB+96];
	fma.rn.f32 	%f1173, %f1172, %f1123, %f1107;
	ld.shared.f32 	%f1174, [_ZZ10beastDgemmiPdS_S_E2sB+100];
	fma.rn.f32 	%f1175, %f1174, %f1123, %f1109;
	ld.shared.f32 	%f1176, [_ZZ10beastDgemmiPdS_S_E2sB+104];
	fma.rn.f32 	%f1177, %f1176, %f1123, %f1111;
	ld.shared.f32 	%f1178, [_ZZ10beastDgemmiPdS_S_E2sB+108];
	fma.rn.f32 	%f1179, %f1178, %f1123, %f1113;
	ld.shared.f32 	%f1180, [_ZZ10beastDgemmiPdS_S_E2sB+112];
	fma.rn.f32 	%f1181, %f1180, %f1123, %f1115;
	ld.shared.f32 	%f1182, [_ZZ10beastDgemmiPdS_S_E2sB+116];
	fma.rn.f32 	%f1183, %f1182, %f1123, %f1117;
	ld.shared.f32 	%f1184, [_ZZ10beastDgemmiPdS_S_E2sB+120];
	fma.rn.f32 	%f1185, %f1184, %f1123, %f1119;
	ld.shared.f32 	%f1186, [_ZZ10beastDgemmiPdS_S_E2sB+124];
	fma.rn.f32 	%f1187, %f1186, %f1123, %f1121;
	add.s64 	%rd59, %rd56, %rd10;
	ld.global.f64 	%fd100, [%rd59];
	mul.wide.u32 	%rd60, %r136, 8;
	add.s64 	%rd61, %rd7, %rd60;
	ld.global.f64 	%fd101, [%rd61];
	cvt.rn.f32.f64 	%f1188, %fd101;
	st.shared.f32 	[%r116], %f1188;
	cvt.rn.f32.f64 	%f1189, %fd100;
	ld.shared.f32 	%f1190, [_ZZ10beastDgemmiPdS_S_E2sB];
	fma.rn.f32 	%f1191, %f1190, %f1189, %f1125;
	ld.shared.f32 	%f1192, [_ZZ10beastDgemmiPdS_S_E2sB+4];
	fma.rn.f32 	%f1193, %f1192, %f1189, %f1127;
	ld.shared.f32 	%f1194, [_ZZ10beastDgemmiPdS_S_E2sB+8];
	fma.rn.f32 	%f1195, %f1194, %f1189, %f1129;
	ld.shared.f32 	%f1196, [_ZZ10beastDgemmiPdS_S_E2sB+12];
	fma.rn.f32 	%f1197, %f1196, %f1189, %f1131;
	ld.shared.f32 	%f1198, [_ZZ10beastDgemmiPdS_S_E2sB+16];
	fma.rn.f32 	%f1199, %f1198, %f1189, %f1133;
	ld.shared.f32 	%f1200, [_ZZ10beastDgemmiPdS_S_E2sB+20];
	fma.rn.f32 	%f1201, %f1200, %f1189, %f1135;
	ld.shared.f32 	%f1202, [_ZZ10beastDgemmiPdS_S_E2sB+24];
	fma.rn.f32 	%f1203, %f1202, %f1189, %f1137;
	ld.shared.f32 	%f1204, [_ZZ10beastDgemmiPdS_S_E2sB+28];
	fma.rn.f32 	%f1205, %f1204, %f1189, %f1139;
	ld.shared.f32 	%f1206, [_ZZ10beastDgemmiPdS_S_E2sB+32];
	fma.rn.f32 	%f1207, %f1206, %f1189, %f1141;
	ld.shared.f32 	%f1208, [_ZZ10beastDgemmiPdS_S_E2sB+36];
	fma.rn.f32 	%f1209, %f1208, %f1189, %f1143;
	ld.shared.f32 	%f1210, [_ZZ10beastDgemmiPdS_S_E2sB+40];
	fma.rn.f32 	%f1211, %f1210, %f1189, %f1145;
	ld.shared.f32 	%f1212, [_ZZ10beastDgemmiPdS_S_E2sB+44];
	fma.rn.f32 	%f1213, %f1212, %f1189, %f1147;
	ld.shared.f32 	%f1214, [_ZZ10beastDgemmiPdS_S_E2sB+48];
	fma.rn.f32 	%f1215, %f1214, %f1189, %f1149;
	ld.shared.f32 	%f1216, [_ZZ10beastDgemmiPdS_S_E2sB+52];
	fma.rn.f32 	%f1217, %f1216, %f1189, %f1151;
	ld.shared.f32 	%f1218, [_ZZ10beastDgemmiPdS_S_E2sB+56];
	fma.rn.f32 	%f1219, %f1218, %f1189, %f1153;
	ld.shared.f32 	%f1220, [_ZZ10beastDgemmiPdS_S_E2sB+60];
	fma.rn.f32 	%f1221, %f1220, %f1189, %f1155;
	ld.shared.f32 	%f1222, [_ZZ10beastDgemmiPdS_S_E2sB+64];
	fma.rn.f32 	%f1223, %f1222, %f1189, %f1157;
	ld.shared.f32 	%f1224, [_ZZ10beastDgemmiPdS_S_E2sB+68];
	fma.rn.f32 	%f1225, %f1224, %f1189, %f1159;
	ld.shared.f32 	%f1226, [_ZZ10beastDgemmiPdS_S_E2sB+72];
	fma.rn.f32 	%f1227, %f1226, %f1189, %f1161;
	ld.shared.f32 	%f1228, [_ZZ10beastDgemmiPdS_S_E2sB+76];
	fma.rn.f32 	%f1229, %f1228, %f1189, %f1163;
	ld.shared.f32 	%f1230, [_ZZ10beastDgemmiPdS_S_E2sB+80];
	fma.rn.f32 	%f1231, %f1230, %f1189, %f1165;
	ld.shared.f32 	%f1232, [_ZZ10beastDgemmiPdS_S_E2sB+84];
	fma.rn.f32 	%f1233, %f1232, %f1189, %f1167;
	ld.shared.f32 	%f1234, [_ZZ10beastDgemmiPdS_S_E2sB+88];
	fma.rn.f32 	%f1235, %f1234, %f1189, %f1169;
	ld.shared.f32 	%f1236, [_ZZ10beastDgemmiPdS_S_E2sB+92];
	fma.rn.f32 	%f1237, %f1236, %f1189, %f1171;
	ld.shared.f32 	%f1238, [_ZZ10beastDgemmiPdS_S_E2sB+96];
	fma.rn.f32 	%f1239, %f1238, %f1189, %f1173;
	ld.shared.f32 	%f1240, [_ZZ10beastDgemmiPdS_S_E2sB+100];
	fma.rn.f32 	%f1241, %f1240, %f1189, %f1175;
	ld.shared.f32 	%f1242, [_ZZ10beastDgemmiPdS_S_E2sB+104];
	fma.rn.f32 	%f1243, %f1242, %f1189, %f1177;
	ld.shared.f32 	%f1244, [_ZZ10beastDgemmiPdS_S_E2sB+108];
	fma.rn.f32 	%f1245, %f1244, %f1189, %f1179;
	ld.shared.f32 	%f1246, [_ZZ10beastDgemmiPdS_S_E2sB+112];
	fma.rn.f32 	%f1247, %f1246, %f1189, %f1181;
	ld.shared.f32 	%f1248, [_ZZ10beastDgemmiPdS_S_E2sB+116];
	fma.rn.f32 	%f1249, %f1248, %f1189, %f1183;
	ld.shared.f32 	%f1250, [_ZZ10beastDgemmiPdS_S_E2sB+120];
	fma.rn.f32 	%f1251, %f1250, %f1189, %f1185;
	ld.shared.f32 	%f1252, [_ZZ10beastDgemmiPdS_S_E2sB+124];
	fma.rn.f32 	%f1253, %f1252, %f1189, %f1187;
	add.s64 	%rd62, %rd59, %rd10;
	ld.global.f64 	%fd102, [%rd62];
	mul.wide.u32 	%rd63, %r135, 8;
	add.s64 	%rd64, %rd7, %rd63;
	ld.global.f64 	%fd103, [%rd64];
	cvt.rn.f32.f64 	%f1254, %fd103;
	st.shared.f32 	[%r116], %f1254;
	cvt.rn.f32.f64 	%f1255, %fd102;
	ld.shared.f32 	%f1256, [_ZZ10beastDgemmiPdS_S_E2sB];
	fma.rn.f32 	%f1257, %f1256, %f1255, %f1191;
	ld.shared.f32 	%f1258, [_ZZ10beastDgemmiPdS_S_E2sB+4];
	fma.rn.f32 	%f1259, %f1258, %f1255, %f1193;
	ld.shared.f32 	%f1260, [_ZZ10beastDgemmiPdS_S_E2sB+8];
	fma.rn.f32 	%f1261, %f1260, %f1255, %f1195;
	ld.shared.f32 	%f1262, [_ZZ10beastDgemmiPdS_S_E2sB+12];
	fma.rn.f32 	%f1263, %f1262, %f1255, %f1197;
	ld.shared.f32 	%f1264, [_ZZ10beastDgemmiPdS_S_E2sB+16];
	fma.rn.f32 	%f1265, %f1264, %f1255, %f1199;
	ld.shared.f32 	%f1266, [_ZZ10beastDgemmiPdS_S_E2sB+20];
	fma.rn.f32 	%f1267, %f1266, %f1255, %f1201;
	ld.shared.f32 	%f1268, [_ZZ10beastDgemmiPdS_S_E2sB+24];
	fma.rn.f32 	%f1269, %f1268, %f1255, %f1203;
	ld.shared.f32 	%f1270, [_ZZ10beastDgemmiPdS_S_E2sB+28];
	fma.rn.f32 	%f1271, %f1270, %f1255, %f1205;
	ld.shared.f32 	%f1272, [_ZZ10beastDgemmiPdS_S_E2sB+32];
	fma.rn.f32 	%f1273, %f1272, %f1255, %f1207;
	ld.shared.f32 	%f1274, [_ZZ10beastDgemmiPdS_S_E2sB+36];
	fma.rn.f32 	%f1275, %f1274, %f1255, %f1209;
	ld.shared.f32 	%f1276, [_ZZ10beastDgemmiPdS_S_E2sB+40];
	fma.rn.f32 	%f1277, %f1276, %f1255, %f1211;
	ld.shared.f32 	%f1278, [_ZZ10beastDgemmiPdS_S_E2sB+44];
	fma.rn.f32 	%f1279, %f1278, %f1255, %f1213;
	ld.shared.f32 	%f1280, [_ZZ10beastDgemmiPdS_S_E2sB+48];
	fma.rn.f32 	%f1281, %f1280, %f1255, %f1215;
	ld.shared.f32 	%f1282, [_ZZ10beastDgemmiPdS_S_E2sB+52];
	fma.rn.f32 	%f1283, %f1282, %f1255, %f1217;
	ld.shared.f32 	%f1284, [_ZZ10beastDgemmiPdS_S_E2sB+56];
	fma.rn.f32 	%f1285, %f1284, %f1255, %f1219;
	ld.shared.f32 	%f1286, [_ZZ10beastDgemmiPdS_S_E2sB+60];
	fma.rn.f32 	%f1287, %f1286, %f1255, %f1221;
	ld.shared.f32 	%f1288, [_ZZ10beastDgemmiPdS_S_E2sB+64];
	fma.rn.f32 	%f1289, %f1288, %f1255, %f1223;
	ld.shared.f32 	%f1290, [_ZZ10beastDgemmiPdS_S_E2sB+68];
	fma.rn.f32 	%f1291, %f1290, %f1255, %f1225;
	ld.shared.f32 	%f1292, [_ZZ10beastDgemmiPdS_S_E2sB+72];
	fma.rn.f32 	%f1293, %f1292, %f1255, %f1227;
	ld.shared.f32 	%f1294, [_ZZ10beastDgemmiPdS_S_E2sB+76];
	fma.rn.f32 	%f1295, %f1294, %f1255, %f1229;
	ld.shared.f32 	%f1296, [_ZZ10beastDgemmiPdS_S_E2sB+80];
	fma.rn.f32 	%f1297, %f1296, %f1255, %f1231;
	ld.shared.f32 	%f1298, [_ZZ10beastDgemmiPdS_S_E2sB+84];
	fma.rn.f32 	%f1299, %f1298, %f1255, %f1233;
	ld.shared.f32 	%f1300, [_ZZ10beastDgemmiPdS_S_E2sB+88];
	fma.rn.f32 	%f1301, %f1300, %f1255, %f1235;
	ld.shared.f32 	%f1302, [_ZZ10beastDgemmiPdS_S_E2sB+92];
	fma.rn.f32 	%f1303, %f1302, %f1255, %f1237;
	ld.shared.f32 	%f1304, [_ZZ10beastDgemmiPdS_S_E2sB+96];
	fma.rn.f32 	%f1305, %f1304, %f1255, %f1239;
	ld.shared.f32 	%f1306, [_ZZ10beastDgemmiPdS_S_E2sB+100];
	fma.rn.f32 	%f1307, %f1306, %f1255, %f1241;
	ld.shared.f32 	%f1308, [_ZZ10beastDgemmiPdS_S_E2sB+104];
	fma.rn.f32 	%f1309, %f1308, %f1255, %f1243;
	ld.shared.f32 	%f1310, [_ZZ10beastDgemmiPdS_S_E2sB+108];
	fma.rn.f32 	%f1311, %f1310, %f1255, %f1245;
	ld.shared.f32 	%f1312, [_ZZ10beastDgemmiPdS_S_E2sB+112];
	fma.rn.f32 	%f1313, %f1312, %f1255, %f1247;
	ld.shared.f32 	%f1314, [_ZZ10beastDgemmiPdS_S_E2sB+116];
	fma.rn.f32 	%f1315, %f1314, %f1255, %f1249;
	ld.shared.f32 	%f1316, [_ZZ10beastDgemmiPdS_S_E2sB+120];
	fma.rn.f32 	%f1317, %f1316, %f1255, %f1251;
	ld.shared.f32 	%f1318, [_ZZ10beastDgemmiPdS_S_E2sB+124];
	fma.rn.f32 	%f1319, %f1318, %f1255, %f1253;
	add.s64 	%rd65, %rd62, %rd10;
	ld.global.f64 	%fd104, [%rd65];
	mul.wide.u32 	%rd66, %r134, 8;
	add.s64 	%rd67, %rd7, %rd66;
	ld.global.f64 	%fd105, [%rd67];
	cvt.rn.f32.f64 	%f1320, %fd105;
	st.shared.f32 	[%r116], %f1320;
	cvt.rn.f32.f64 	%f1321, %fd104;
	ld.shared.f32 	%f1322, [_ZZ10beastDgemmiPdS_S_E2sB];
	fma.rn.f32 	%f1323, %f1322, %f1321, %f1257;
	ld.shared.f32 	%f1324, [_ZZ10beastDgemmiPdS_S_E2sB+4];
	fma.rn.f32 	%f1325, %f1324, %f1321, %f1259;
	ld.shared.f32 	%f1326, [_ZZ10beastDgemmiPdS_S_E2sB+8];
	fma.rn.f32 	%f1327, %f1326, %f1321, %f1261;
	ld.shared.f32 	%f1328, [_ZZ10beastDgemmiPdS_S_E2sB+12];
	fma.rn.f32 	%f1329, %f1328, %f1321, %f1263;
	ld.shared.f32 	%f1330, [_ZZ10beastDgemmiPdS_S_E2sB+16];
	fma.rn.f32 	%f1331, %f1330, %f1321, %f1265;
	ld.shared.f32 	%f1332, [_ZZ10beastDgemmiPdS_S_E2sB+20];
	fma.rn.f32 	%f1333, %f1332, %f1321, %f1267;
	ld.shared.f32 	%f1334, [_ZZ10beastDgemmiPdS_S_E2sB+24];
	fma.rn.f32 	%f1335, %f1334, %f1321, %f1269;
	ld.shared.f32 	%f1336, [_ZZ10beastDgemmiPdS_S_E2sB+28];
	fma.rn.f32 	%f1337, %f1336, %f1321, %f1271;
	ld.shared.f32 	%f1338, [_ZZ10beastDgemmiPdS_S_E2sB+32];
	fma.rn.f32 	%f1339, %f1338, %f1321, %f1273;
	ld.shared.f32 	%f1340, [_ZZ10beastDgemmiPdS_S_E2sB+36];
	fma.rn.f32 	%f1341, %f1340, %f1321, %f1275;
	ld.shared.f32 	%f1342, [_ZZ10beastDgemmiPdS_S_E2sB+40];
	fma.rn.f32 	%f1343, %f1342, %f1321, %f1277;
	ld.shared.f32 	%f1344, [_ZZ10beastDgemmiPdS_S_E2sB+44];
	fma.rn.f32 	%f1345, %f1344, %f1321, %f1279;
	ld.shared.f32 	%f1346, [_ZZ10beastDgemmiPdS_S_E2sB+48];
	fma.rn.f32 	%f1347, %f1346, %f1321, %f1281;
	ld.shared.f32 	%f1348, [_ZZ10beastDgemmiPdS_S_E2sB+52];
	fma.rn.f32 	%f1349, %f1348, %f1321, %f1283;
	ld.shared.f32 	%f1350, [_ZZ10beastDgemmiPdS_S_E2sB+56];
	fma.rn.f32 	%f1351, %f1350, %f1321, %f1285;
	ld.shared.f32 	%f1352, [_ZZ10beastDgemmiPdS_S_E2sB+60];
	fma.rn.f32 	%f1353, %f1352, %f1321, %f1287;
	ld.shared.f32 	%f1354, [_ZZ10beastDgemmiPdS_S_E2sB+64];
	fma.rn.f32 	%f1355, %f1354, %f1321, %f1289;
	ld.shared.f32 	%f1356, [_ZZ10beastDgemmiPdS_S_E2sB+68];
	fma.rn.f32 	%f1357, %f1356, %f1321, %f1291;
	ld.shared.f32 	%f1358, [_ZZ10beastDgemmiPdS_S_E2sB+72];
	fma.rn.f32 	%f1359, %f1358, %f1321, %f1293;
	ld.shared.f32 	%f1360, [_ZZ10beastDgemmiPdS_S_E2sB+76];
	fma.rn.f32 	%f1361, %f1360, %f1321, %f1295;
	ld.shared.f32 	%f1362, [_ZZ10beastDgemmiPdS_S_E2sB+80];
	fma.rn.f32 	%f1363, %f1362, %f1321, %f1297;
	ld.shared.f32 	%f1364, [_ZZ10beastDgemmiPdS_S_E2sB+84];
	fma.rn.f32 	%f1365, %f1364, %f1321, %f1299;
	ld.shared.f32 	%f1366, [_ZZ10beastDgemmiPdS_S_E2sB+88];
	fma.rn.f32 	%f1367, %f1366, %f1321, %f1301;
	ld.shared.f32 	%f1368, [_ZZ10beastDgemmiPdS_S_E2sB+92];
	fma.rn.f32 	%f1369, %f1368, %f1321, %f1303;
	ld.shared.f32 	%f1370, [_ZZ10beastDgemmiPdS_S_E2sB+96];
	fma.rn.f32 	%f1371, %f1370, %f1321, %f1305;
	ld.shared.f32 	%f1372, [_ZZ10beastDgemmiPdS_S_E2sB+100];
	fma.rn.f32 	%f1373, %f1372, %f1321, %f1307;
	ld.shared.f32 	%f1374, [_ZZ10beastDgemmiPdS_S_E2sB+104];
	fma.rn.f32 	%f1375, %f1374, %f1321, %f1309;
	ld.shared.f32 	%f1376, [_ZZ10beastDgemmiPdS_S_E2sB+108];
	fma.rn.f32 	%f1377, %f1376, %f1321, %f1311;
	ld.shared.f32 	%f1378, [_ZZ10beastDgemmiPdS_S_E2sB+112];
	fma.rn.f32 	%f1379, %f1378, %f1321, %f1313;
	ld.shared.f32 	%f1380, [_ZZ10beastDgemmiPdS_S_E2sB+116];
	fma.rn.f32 	%f1381, %f1380, %f1321, %f1315;
	ld.shared.f32 	%f1382, [_ZZ10beastDgemmiPdS_S_E2sB+120];
	fma.rn.f32 	%f1383, %f1382, %f1321, %f1317;
	ld.shared.f32 	%f1384, [_ZZ10beastDgemmiPdS_S_E2sB+124];
	fma.rn.f32 	%f1385, %f1384, %f1321, %f1319;
	add.s64 	%rd68, %rd65, %rd10;
	ld.global.f64 	%fd106, [%rd68];
	mul.wide.u32 	%rd69, %r133, 8;
	add.s64 	%rd70, %rd7, %rd69;
	ld.global.f64 	%fd107, [%rd70];
	cvt.rn.f32.f64 	%f1386, %fd107;
	st.shared.f32 	[%r116], %f1386;
	cvt.rn.f32.f64 	%f1387, %fd106;
	ld.shared.f32 	%f1388, [_ZZ10beastDgemmiPdS_S_E2sB];
	fma.rn.f32 	%f1389, %f1388, %f1387, %f1323;
	ld.shared.f32 	%f1390, [_ZZ10beastDgemmiPdS_S_E2sB+4];
	fma.rn.f32 	%f1391, %f1390, %f1387, %f1325;
	ld.shared.f32 	%f1392, [_ZZ10beastDgemmiPdS_S_E2sB+8];
	fma.rn.f32 	%f1393, %f1392, %f1387, %f1327;
	ld.shared.f32 	%f1394, [_ZZ10beastDgemmiPdS_S_E2sB+12];
	fma.rn.f32 	%f1395, %f1394, %f1387, %f1329;
	ld.shared.f32 	%f1396, [_ZZ10beastDgemmiPdS_S_E2sB+16];
	fma.rn.f32 	%f1397, %f1396, %f1387, %f1331;
	ld.shared.f32 	%f1398, [_ZZ10beastDgemmiPdS_S_E2sB+20];
	fma.rn.f32 	%f1399, %f1398, %f1387, %f1333;
	ld.shared.f32 	%f1400, [_ZZ10beastDgemmiPdS_S_E2sB+24];
	fma.rn.f32 	%f1401, %f1400, %f1387, %f1335;
	ld.shared.f32 	%f1402, [_ZZ10beastDgemmiPdS_S_E2sB+28];
	fma.rn.f32 	%f1403, %f1402, %f1387, %f1337;
	ld.shared.f32 	%f1404, [_ZZ10beastDgemmiPdS_S_E2sB+32];
	fma.rn.f32 	%f1405, %f1404, %f1387, %f1339;
	ld.shared.f32 	%f1406, [_ZZ10beastDgemmiPdS_S_E2sB+36];
	fma.rn.f32 	%f1407, %f1406, %f1387, %f1341;
	ld.shared.f32 	%f1408, [_ZZ10beastDgemmiPdS_S_E2sB+40];
	fma.rn.f32 	%f1409, %f1408, %f1387, %f1343;
	ld.shared.f32 	%f1410, [_ZZ10beastDgemmiPdS_S_E2sB+44];
	fma.rn.f32 	%f1411, %f1410, %f1387, %f1345;
	ld.shared.f32 	%f1412, [_ZZ10beastDgemmiPdS_S_E2sB+48];
	fma.rn.f32 	%f1413, %f1412, %f1387, %f1347;
	ld.shared.f32 	%f1414, [_ZZ10beastDgemmiPdS_S_E2sB+52];
	fma.rn.f32 	%f1415, %f1414, %f1387, %f1349;
	ld.shared.f32 	%f1416, [_ZZ10beastDgemmiPdS_S_E2sB+56];
	fma.rn.f32 	%f1417, %f1416, %f1387, %f1351;
	ld.shared.f32 	%f1418, [_ZZ10beastDgemmiPdS_S_E2sB+60];
	fma.rn.f32 	%f1419, %f1418, %f1387, %f1353;
	ld.shared.f32 	%f1420, [_ZZ10beastDgemmiPdS_S_E2sB+64];
	fma.rn.f32 	%f1421, %f1420, %f1387, %f1355;
	ld.shared.f32 	%f1422, [_ZZ10beastDgemmiPdS_S_E2sB+68];
	fma.rn.f32 	%f1423, %f1422, %f1387, %f1357;
	ld.shared.f32 	%f1424, [_ZZ10beastDgemmiPdS_S_E2sB+72];
	fma.rn.f32 	%f1425, %f1424, %f1387, %f1359;
	ld.shared.f32 	%f1426, [_ZZ10beastDgemmiPdS_S_E2sB+76];
	fma.rn.f32 	%f1427, %f1426, %f1387, %f1361;
	ld.shared.f32 	%f1428, [_ZZ10beastDgemmiPdS_S_E2sB+80];
	fma.rn.f32 	%f1429, %f1428, %f1387, %f1363;
	ld.shared.f32 	%f1430, [_ZZ10beastDgemmiPdS_S_E2sB+84];
	fma.rn.f32 	%f1431, %f1430, %f1387, %f1365;
	ld.shared.f32 	%f1432, [_ZZ10beastDgemmiPdS_S_E2sB+88];
	fma.rn.f32 	%f1433, %f1432, %f1387, %f1367;
	ld.shared.f32 	%f1434, [_ZZ10beastDgemmiPdS_S_E2sB+92];
	fma.rn.f32 	%f1435, %f1434, %f1387, %f1369;
	ld.shared.f32 	%f1436, [_ZZ10beastDgemmiPdS_S_E2sB+96];
	fma.rn.f32 	%f1437, %f1436, %f1387, %f1371;
	ld.shared.f32 	%f1438, [_ZZ10beastDgemmiPdS_S_E2sB+100];
	fma.rn.f32 	%f1439, %f1438, %f1387, %f1373;
	ld.shared.f32 	%f1440, [_ZZ10beastDgemmiPdS_S_E2sB+104];
	fma.rn.f32 	%f1441, %f1440, %f1387, %f1375;
	ld.shared.f32 	%f1442, [_ZZ10beastDgemmiPdS_S_E2sB+108];
	fma.rn.f32 	%f1443, %f1442, %f1387, %f1377;
	ld.shared.f32 	%f1444, [_ZZ10beastDgemmiPdS_S_E2sB+112];
	fma.rn.f32 	%f1445, %f1444, %f1387, %f1379;
	ld.shared.f32 	%f1446, [_ZZ10beastDgemmiPdS_S_E2sB+116];
	fma.rn.f32 	%f1447, %f1446, %f1387, %f1381;
	ld.shared.f32 	%f1448, [_ZZ10beastDgemmiPdS_S_E2sB+120];
	fma.rn.f32 	%f1449, %f1448, %f1387, %f1383;
	ld.shared.f32 	%f1450, [_ZZ10beastDgemmiPdS_S_E2sB+124];
	fma.rn.f32 	%f1451, %f1450, %f1387, %f1385;
	add.s64 	%rd71, %rd68, %rd10;
	ld.global.f64 	%fd108, [%rd71];
	mul.wide.u32 	%rd72, %r132, 8;
	add.s64 	%rd73, %rd7, %rd72;
	ld.global.f64 	%fd109, [%rd73];
	cvt.rn.f32.f64 	%f1452, %fd109;
	st.shared.f32 	[%r116], %f1452;
	cvt.rn.f32.f64 	%f1453, %fd108;
	ld.shared.f32 	%f1454, [_ZZ10beastDgemmiPdS_S_E2sB];
	fma.rn.f32 	%f1455, %f1454, %f1453, %f1389;
	ld.shared.f32 	%f1456, [_ZZ10beastDgemmiPdS_S_E2sB+4];
	fma.rn.f32 	%f1457, %f1456, %f1453, %f1391;
	ld.shared.f32 	%f1458, [_ZZ10beastDgemmiPdS_S_E2sB+8];
	fma.rn.f32 	%f1459, %f1458, %f1453, %f1393;
	ld.shared.f32 	%f1460, [_ZZ10beastDgemmiPdS_S_E2sB+12];
	fma.rn.f32 	%f1461, %f1460, %f1453, %f1395;
	ld.shared.f32 	%f1462, [_ZZ10beastDgemmiPdS_S_E2sB+16];
	fma.rn.f32 	%f1463, %f1462, %f1453, %f1397;
	ld.shared.f32 	%f1464, [_ZZ10beastDgemmiPdS_S_E2sB+20];
	fma.rn.f32 	%f1465, %f1464, %f1453, %f1399;
	ld.shared.f32 	%f1466, [_ZZ10beastDgemmiPdS_S_E2sB+24];
	fma.rn.f32 	%f1467, %f1466, %f1453, %f1401;
	ld.shared.f32 	%f1468, [_ZZ10beastDgemmiPdS_S_E2sB+28];
	fma.rn.f32 	%f1469, %f1468, %f1453, %f1403;
	ld.shared.f32 	%f1470, [_ZZ10beastDgemmiPdS_S_E2sB+32];
	fma.rn.f32 	%f1471, %f1470, %f1453, %f1405;
	ld.shared.f32 	%f1472, [_ZZ10beastDgemmiPdS_S_E2sB+36];
	fma.rn.f32 	%f1473, %f1472, %f1453, %f1407;
	ld.shared.f32 	%f1474, [_ZZ10beastDgemmiPdS_S_E2sB+40];
	fma.rn.f32 	%f1475, %f1474, %f1453, %f1409;
	ld.shared.f32 	%f1476, [_ZZ10beastDgemmiPdS_S_E2sB+44];
	fma.rn.f32 	%f1477, %f1476, %f1453, %f1411;
	ld.shared.f32 	%f1478, [_ZZ10beastDgemmiPdS_S_E2sB+48];
	fma.rn.f32 	%f1479, %f1478, %f1453, %f1413;
	ld.shared.f32 	%f1480, [_ZZ10beastDgemmiPdS_S_E2sB+52];
	fma.rn.f32 	%f1481, %f1480, %f1453, %f1415;
	ld.shared.f32 	%f1482, [_ZZ10beastDgemmiPdS_S_E2sB+56];
	fma.rn.f32 	%f1483, %f1482, %f1453, %f1417;
	ld.shared.f32 	%f1484, [_ZZ10beastDgemmiPdS_S_E2sB+60];
	fma.rn.f32 	%f1485, %f1484, %f1453, %f1419;
	ld.shared.f32 	%f1486, [_ZZ10beastDgemmiPdS_S_E2sB+64];
	fma.rn.f32 	%f1487, %f1486, %f1453, %f1421;
	ld.shared.f32 	%f1488, [_ZZ10beastDgemmiPdS_S_E2sB+68];
	fma.rn.f32 	%f1489, %f1488, %f1453, %f1423;
	ld.shared.f32 	%f1490, [_ZZ10beastDgemmiPdS_S_E2sB+72];
	fma.rn.f32 	%f1491, %f1490, %f1453, %f1425;
	ld.shared.f32 	%f1492, [_ZZ10beastDgemmiPdS_S_E2sB+76];
	fma.rn.f32 	%f1493, %f1492, %f1453, %f1427;
	ld.shared.f32 	%f1494, [_ZZ10beastDgemmiPdS_S_E2sB+80];
	fma.rn.f32 	%f1495, %f1494, %f1453, %f1429;
	ld.shared.f32 	%f1496, [_ZZ10beastDgemmiPdS_S_E2sB+84];
	fma.rn.f32 	%f1497, %f1496, %f1453, %f1431;
	ld.shared.f32 	%f1498, [_ZZ10beastDgemmiPdS_S_E2sB+88];
	fma.rn.f32 	%f1499, %f1498, %f1453, %f1433;
	ld.shared.f32 	%f1500, [_ZZ10beastDgemmiPdS_S_E2sB+92];
	fma.rn.f32 	%f1501, %f1500, %f1453, %f1435;
	ld.shared.f32 	%f1502, [_ZZ10beastDgemmiPdS_S_E2sB+96];
	fma.rn.f32 	%f1503, %f1502, %f1453, %f1437;
	ld.shared.f32 	%f1504, [_ZZ10beastDgemmiPdS_S_E2sB+100];
	fma.rn.f32 	%f1505, %f1504, %f1453, %f1439;
	ld.shared.f32 	%f1506, [_ZZ10beastDgemmiPdS_S_E2sB+104];
	fma.rn.f32 	%f1507, %f1506, %f1453, %f1441;
	ld.shared.f32 	%f1508, [_ZZ10beastDgemmiPdS_S_E2sB+108];
	fma.rn.f32 	%f1509, %f1508, %f1453, %f1443;
	ld.shared.f32 	%f1510, [_ZZ10beastDgemmiPdS_S_E2sB+112];
	fma.rn.f32 	%f1511, %f1510, %f1453, %f1445;
	ld.shared.f32 	%f1512, [_ZZ10beastDgemmiPdS_S_E2sB+116];
	fma.rn.f32 	%f1513, %f1512, %f1453, %f1447;
	ld.shared.f32 	%f1514, [_ZZ10beastDgemmiPdS_S_E2sB+120];
	fma.rn.f32 	%f1515, %f1514, %f1453, %f1449;
	ld.shared.f32 	%f1516, [_ZZ10beastDgemmiPdS_S_E2sB+124];
	fma.rn.f32 	%f1517, %f1516, %f1453, %f1451;
	add.s64 	%rd74, %rd71, %rd10;
	ld.global.f64 	%fd110, [%rd74];
	mul.wide.u32 	%rd75, %r131, 8;
	add.s64 	%rd76, %rd7, %rd75;
	ld.global.f64 	%fd111, [%rd76];
	cvt.rn.f32.f64 	%f1518, %fd111;
	st.shared.f32 	[%r116], %f1518;
	cvt.rn.f32.f64 	%f1519, %fd110;
	ld.shared.f32 	%f1520, [_ZZ10beastDgemmiPdS_S_E2sB];
	fma.rn.f32 	%f1521, %f1520, %f1519, %f1455;
	ld.shared.f32 	%f1522, [_ZZ10beastDgemmiPdS_S_E2sB+4];
	fma.rn.f32 	%f1523, %f1522, %f1519, %f1457;
	ld.shared.f32 	%f1524, [_ZZ10beastDgemmiPdS_S_E2sB+8];
	fma.rn.f32 	%f1525, %f1524, %f1519, %f1459;
	ld.shared.f32 	%f1526, [_ZZ10beastDgemmiPdS_S_E2sB+12];
	fma.rn.f32 	%f1527, %f1526, %f1519, %f1461;
	ld.shared.f32 	%f1528, [_ZZ10beastDgemmiPdS_S_E2sB+16];
	fma.rn.f32 	%f1529, %f1528, %f1519, %f1463;
	ld.shared.f32 	%f1530, [_ZZ10beastDgemmiPdS_S_E2sB+20];
	fma.rn.f32 	%f1531, %f1530, %f1519, %f1465;
	ld.shared.f32 	%f1532, [_ZZ10beastDgemmiPdS_S_E2sB+24];
	fma.rn.f32 	%f1533, %f1532, %f1519, %f1467;
	ld.shared.f32 	%f1534, [_ZZ10beastDgemmiPdS_S_E2sB+28];
	fma.rn.f32 	%f1535, %f1534, %f1519, %f1469;
	ld.shared.f32 	%f1536, [_ZZ10beastDgemmiPdS_S_E2sB+32];
	fma.rn.f32 	%f1537, %f1536, %f1519, %f1471;
	ld.shared.f32 	%f1538, [_ZZ10beastDgemmiPdS_S_E2sB+36];
	fma.rn.f32 	%f1539, %f1538, %f1519, %f1473;
	ld.shared.f32 	%f1540, [_ZZ10beastDgemmiPdS_S_E2sB+40];
	fma.rn.f32 	%f1541, %f1540, %f1519, %f1475;
	ld.shared.f32 	%f1542, [_ZZ10beastDgemmiPdS_S_E2sB+44];
	fma.rn.f32 	%f1543, %f1542, %f1519, %f1477;
	ld.shared.f32 	%f1544, [_ZZ10beastDgemmiPdS_S_E2sB+48];
	fma.rn.f32 	%f1545, %f1544, %f1519, %f1479;
	ld.shared.f32 	%f1546, [_ZZ10beastDgemmiPdS_S_E2sB+52];
	fma.rn.f32 	%f1547, %f1546, %f1519, %f1481;
	ld.shared.f32 	%f1548, [_ZZ10beastDgemmiPdS_S_E2sB+56];
	fma.rn.f32 	%f1549, %f1548, %f1519, %f1483;
	ld.shared.f32 	%f1550, [_ZZ10beastDgemmiPdS_S_E2sB+60];
	fma.rn.f32 	%f1551, %f1550, %f1519, %f1485;
	ld.shared.f32 	%f1552, [_ZZ10beastDgemmiPdS_S_E2sB+64];
	fma.rn.f32 	%f1553, %f1552, %f1519, %f1487;
	ld.shared.f32 	%f1554, [_ZZ10beastDgemmiPdS_S_E2sB+68];
	fma.rn.f32 	%f1555, %f1554, %f1519, %f1489;
	ld.shared.f32 	%f1556, [_ZZ10beastDgemmiPdS_S_E2sB+72];
	fma.rn.f32 	%f1557, %f1556, %f1519, %f1491;
	ld.shared.f32 	%f1558, [_ZZ10beastDgemmiPdS_S_E2sB+76];
	fma.rn.f32 	%f1559, %f1558, %f1519, %f1493;
	ld.shared.f32 	%f1560, [_ZZ10beastDgemmiPdS_S_E2sB+80];
	fma.rn.f32 	%f1561, %f1560, %f1519, %f1495;
	ld.shared.f32 	%f1562, [_ZZ10beastDgemmiPdS_S_E2sB+84];
	fma.rn.f32 	%f1563, %f1562, %f1519, %f1497;
	ld.shared.f32 	%f1564, [_ZZ10beastDgemmiPdS_S_E2sB+88];
	fma.rn.f32 	%f1565, %f1564, %f1519, %f1499;
	ld.shared.f32 	%f1566, [_ZZ10beastDgemmiPdS_S_E2sB+92];
	fma.rn.f32 	%f1567, %f1566, %f1519, %f1501;
	ld.shared.f32 	%f1568, [_ZZ10beastDgemmiPdS_S_E2sB+96];
	fma.rn.f32 	%f1569, %f1568, %f1519, %f1503;
	ld.shared.f32 	%f1570, [_ZZ10beastDgemmiPdS_S_E2sB+100];
	fma.rn.f32 	%f1571, %f1570, %f1519, %f1505;
	ld.shared.f32 	%f1572, [_ZZ10beastDgemmiPdS_S_E2sB+104];
	fma.rn.f32 	%f1573, %f1572, %f1519, %f1507;
	ld.shared.f32 	%f1574, [_ZZ10beastDgemmiPdS_S_E2sB+108];
	fma.rn.f32 	%f1575, %f1574, %f1519, %f1509;
	ld.shared.f32 	%f1576, [_ZZ10beastDgemmiPdS_S_E2sB+112];
	fma.rn.f32 	%f1577, %f1576, %f1519, %f1511;
	ld.shared.f32 	%f1578, [_ZZ10beastDgemmiPdS_S_E2sB+116];
	fma.rn.f32 	%f1579, %f1578, %f1519, %f1513;
	ld.shared.f32 	%f1580, [_ZZ10beastDgemmiPdS_S_E2sB+120];
	fma.rn.f32 	%f1581, %f1580, %f1519, %f1515;
	ld.shared.f32 	%f1582, [_ZZ10beastDgemmiPdS_S_E2sB+124];
	fma.rn.f32 	%f1583, %f1582, %f1519, %f1517;
	add.s64 	%rd77, %rd74, %rd10;
	ld.global.f64 	%fd112, [%rd77];
	mul.wide.u32 	%rd78, %r130, 8;
	add.s64 	%rd79, %rd7, %rd78;
	ld.global.f64 	%fd113, [%rd79];
	cvt.rn.f32.f64 	%f1584, %fd113;
	st.shared.f32 	[%r116], %f1584;
	cvt.rn.f32.f64 	%f1585, %fd112;
	ld.shared.f32 	%f1586, [_ZZ10beastDgemmiPdS_S_E2sB];
	fma.rn.f32 	%f1587, %f1586, %f1585, %f1521;
	ld.shared.f32 	%f1588, [_ZZ10beastDgemmiPdS_S_E2sB+4];
	fma.rn.f32 	%f1589, %f1588, %f1585, %f1523;
	ld.shared.f32 	%f1590, [_ZZ10beastDgemmiPdS_S_E2sB+8];
	fma.rn.f32 	%f1591, %f1590, %f1585, %f1525;
	ld.shared.f32 	%f1592, [_ZZ10beastDgemmiPdS_S_E2sB+12];
	fma.rn.f32 	%f1593, %f1592, %f1585, %f1527;
	ld.shared.f32 	%f1594, [_ZZ10beastDgemmiPdS_S_E2sB+16];
	fma.rn.f32 	%f1595, %f1594, %f1585, %f1529;
	ld.shared.f32 	%f1596, [_ZZ10beastDgemmiPdS_S_E2sB+20];
	fma.rn.f32 	%f1597, %f1596, %f1585, %f1531;
	ld.shared.f32 	%f1598, [_ZZ10beastDgemmiPdS_S_E2sB+24];
	fma.rn.f32 	%f1599, %f1598, %f1585, %f1533;
	ld.shared.f32 	%f1600, [_ZZ10beastDgemmiPdS_S_E2sB+28];
	fma.rn.f32 	%f1601, %f1600, %f1585, %f1535;
	ld.shared.f32 	%f1602, [_ZZ10beastDgemmiPdS_S_E2sB+32];
	fma.rn.f32 	%f1603, %f1602, %f1585, %f1537;
	ld.shared.f32 	%f1604, [_ZZ10beastDgemmiPdS_S_E2sB+36];
	fma.rn.f32 	%f1605, %f1604, %f1585, %f1539;
	ld.shared.f32 	%f1606, [_ZZ10beastDgemmiPdS_S_E2sB+40];
	fma.rn.f32 	%f1607, %f1606, %f1585, %f1541;
	ld.shared.f32 	%f1608, [_ZZ10beastDgemmiPdS_S_E2sB+44];
	fma.rn.f32 	%f1609, %f1608, %f1585, %f1543;
	ld.shared.f32 	%f1610, [_ZZ10beastDgemmiPdS_S_E2sB+48];
	fma.rn.f32 	%f1611, %f1610, %f1585, %f1545;
	ld.shared.f32 	%f1612, [_ZZ10beastDgemmiPdS_S_E2sB+52];
	fma.rn.f32 	%f1613, %f1612, %f1585, %f1547;
	ld.shared.f32 	%f1614, [_ZZ10beastDgemmiPdS_S_E2sB+56];
	fma.rn.f32 	%f1615, %f1614, %f1585, %f1549;
	ld.shared.f32 	%f1616, [_ZZ10beastDgemmiPdS_S_E2sB+60];
	fma.rn.f32 	%f1617, %f1616, %f1585, %f1551;
	ld.shared.f32 	%f1618, [_ZZ10beastDgemmiPdS_S_E2sB+64];
	fma.rn.f32 	%f1619, %f1618, %f1585, %f1553;
	ld.shared.f32 	%f1620, [_ZZ10beastDgemmiPdS_S_E2sB+68];
	fma.rn.f32 	%f1621, %f1620, %f1585, %f1555;
	ld.shared.f32 	%f1622, [_ZZ10beastDgemmiPdS_S_E2sB+72];
	fma.rn.f32 	%f1623, %f1622, %f1585, %f1557;
	ld.shared.f32 	%f1624, [_ZZ10beastDgemmiPdS_S_E2sB+76];
	fma.rn.f32 	%f1625, %f1624, %f1585, %f1559;
	ld.shared.f32 	%f1626, [_ZZ10beastDgemmiPdS_S_E2sB+80];
	fma.rn.f32 	%f1627, %f1626, %f1585, %f1561;
	ld.shared.f32 	%f1628, [_ZZ10beastDgemmiPdS_S_E2sB+84];
	fma.rn.f32 	%f1629, %f1628, %f1585, %f1563;
	ld.shared.f32 	%f1630, [_ZZ10beastDgemmiPdS_S_E2sB+88];
	fma.rn.f32 	%f1631, %f1630, %f1585, %f1565;
	ld.shared.f32 	%f1632, [_ZZ10beastDgemmiPdS_S_E2sB+92];
	fma.rn.f32 	%f1633, %f1632, %f1585, %f1567;
	ld.shared.f32 	%f1634, [_ZZ10beastDgemmiPdS_S_E2sB+96];
	fma.rn.f32 	%f1635, %f1634, %f1585, %f1569;
	ld.shared.f32 	%f1636, [_ZZ10beastDgemmiPdS_S_E2sB+100];
	fma.rn.f32 	%f1637, %f1636, %f1585, %f1571;
	ld.shared.f32 	%f1638, [_ZZ10beastDgemmiPdS_S_E2sB+104];
	fma.rn.f32 	%f1639, %f1638, %f1585, %f1573;
	ld.shared.f32 	%f1640, [_ZZ10beastDgemmiPdS_S_E2sB+108];
	fma.rn.f32 	%f1641, %f1640, %f1585, %f1575;
	ld.shared.f32 	%f1642, [_ZZ10beastDgemmiPdS_S_E2sB+112];
	fma.rn.f32 	%f1643, %f1642, %f1585, %f1577;
	ld.shared.f32 	%f1644, [_ZZ10beastDgemmiPdS_S_E2sB+116];
	fma.rn.f32 	%f1645, %f1644, %f1585, %f1579;
	ld.shared.f32 	%f1646, [_ZZ10beastDgemmiPdS_S_E2sB+120];
	fma.rn.f32 	%f1647, %f1646, %f1585, %f1581;
	ld.shared.f32 	%f1648, [_ZZ10beastDgemmiPdS_S_E2sB+124];
	fma.rn.f32 	%f1649, %f1648, %f1585, %f1583;
	add.s64 	%rd80, %rd77, %rd10;
	ld.global.f64 	%fd114, [%rd80];
	mul.wide.u32 	%rd81, %r129, 8;
	add.s64 	%rd82, %rd7, %rd81;
	ld.global.f64 	%fd115, [%rd82];
	cvt.rn.f32.f64 	%f1650, %fd115;
	st.shared.f32 	[%r116], %f1650;
	cvt.rn.f32.f64 	%f1651, %fd114;
	ld.shared.f32 	%f1652, [_ZZ10beastDgemmiPdS_S_E2sB];
	fma.rn.f32 	%f1653, %f1652, %f1651, %f1587;
	ld.shared.f32 	%f1654, [_ZZ10beastDgemmiPdS_S_E2sB+4];
	fma.rn.f32 	%f1655, %f1654, %f1651, %f1589;
	ld.shared.f32 	%f1656, [_ZZ10beastDgemmiPdS_S_E2sB+8];
	fma.rn.f32 	%f1657, %f1656, %f1651, %f1591;
	ld.shared.f32 	%f1658, [_ZZ10beastDgemmiPdS_S_E2sB+12];
	fma.rn.f32 	%f1659, %f1658, %f1651, %f1593;
	ld.shared.f32 	%f1660, [_ZZ10beastDgemmiPdS_S_E2sB+16];
	fma.rn.f32 	%f1661, %f1660, %f1651, %f1595;
	ld.shared.f32 	%f1662, [_ZZ10beastDgemmiPdS_S_E2sB+20];
	fma.rn.f32 	%f1663, %f1662, %f1651, %f1597;
	ld.shared.f32 	%f1664, [_ZZ10beastDgemmiPdS_S_E2sB+24];
	fma.rn.f32 	%f1665, %f1664, %f1651, %f1599;
	ld.shared.f32 	%f1666, [_ZZ10beastDgemmiPdS_S_E2sB+28];
	fma.rn.f32 	%f1667, %f1666, %f1651, %f1601;
	ld.shared.f32 	%f1668, [_ZZ10beastDgemmiPdS_S_E2sB+32];
	fma.rn.f32 	%f1669, %f1668, %f1651, %f1603;
	ld.shared.f32 	%f1670, [_ZZ10beastDgemmiPdS_S_E2sB+36];
	fma.rn.f32 	%f1671, %f1670, %f1651, %f1605;
	ld.shared.f32 	%f1672, [_ZZ10beastDgemmiPdS_S_E2sB+40];
	fma.rn.f32 	%f1673, %f1672, %f1651, %f1607;
	ld.shared.f32 	%f1674, [_ZZ10beastDgemmiPdS_S_E2sB+44];
	fma.rn.f32 	%f1675, %f1674, %f1651, %f1609;
	ld.shared.f32 	%f1676, [_ZZ10beastDgemmiPdS_S_E2sB+48];
	fma.rn.f32 	%f1677, %f1676, %f1651, %f1611;
	ld.shared.f32 	%f1678, [_ZZ10beastDgemmiPdS_S_E2sB+52];
	fma.rn.f32 	%f1679, %f1678, %f1651, %f1613;
	ld.shared.f32 	%f1680, [_ZZ10beastDgemmiPdS_S_E2sB+56];
	fma.rn.f32 	%f1681, %f1680, %f1651, %f1615;
	ld.shared.f32 	%f1682, [_ZZ10beastDgemmiPdS_S_E2sB+60];
	fma.rn.f32 	%f1683, %f1682, %f1651, %f1617;
	ld.shared.f32 	%f1684, [_ZZ10beastDgemmiPdS_S_E2sB+64];
	fma.rn.f32 	%f1685, %f1684, %f1651, %f1619;
	ld.shared.f32 	%f1686, [_ZZ10beastDgemmiPdS_S_E2sB+68];
	fma.rn.f32 	%f1687, %f1686, %f1651, %f1621;
	ld.shared.f32 	%f1688, [_ZZ10beastDgemmiPdS_S_E2sB+72];
	fma.rn.f32 	%f1689, %f1688, %f1651, %f1623;
	ld.shared.f32 	%f1690, [_ZZ10beastDgemmiPdS_S_E2sB+76];
	fma.rn.f32 	%f1691, %f1690, %f1651, %f1625;
	ld.shared.f32 	%f1692, [_ZZ10beastDgemmiPdS_S_E2sB+80];
	fma.rn.f32 	%f1693, %f1692, %f1651, %f1627;
	ld.shared.f32 	%f1694, [_ZZ10beastDgemmiPdS_S_E2sB+84];
	fma.rn.f32 	%f1695, %f1694, %f1651, %f1629;
	ld.shared.f32 	%f1696, [_ZZ10beastDgemmiPdS_S_E2sB+88];
	fma.rn.f32 	%f1697, %f1696, %f1651, %f1631;
	ld.shared.f32 	%f1698, [_ZZ10beastDgemmiPdS_S_E2sB+92];
	fma.rn.f32 	%f1699, %f1698, %f1651, %f1633;
	ld.shared.f32 	%f1700, [_ZZ10beastDgemmiPdS_S_E2sB+96];
	fma.rn.f32 	%f1701, %f1700, %f1651, %f1635;
	ld.shared.f32 	%f1702, [_ZZ10beastDgemmiPdS_S_E2sB+100];
	fma.rn.f32 	%f1703, %f1702, %f1651, %f1637;
	ld.shared.f32 	%f1704, [_ZZ10beastDgemmiPdS_S_E2sB+104];
	fma.rn.f32 	%f1705, %f1704, %f1651, %f1639;
	ld.shared.f32 	%f1706, [_ZZ10beastDgemmiPdS_S_E2sB+108];
	fma.rn.f32 	%f1707, %f1706, %f1651, %f1641;
	ld.shared.f32 	%f1708, [_ZZ10beastDgemmiPdS_S_E2sB+112];
	fma.rn.f32 	%f1709, %f1708, %f1651, %f1643;
	ld.shared.f32 	%f1710, [_ZZ10beastDgemmiPdS_S_E2sB+116];
	fma.rn.f32 	%f1711, %f1710, %f1651, %f1645;
	ld.shared.f32 	%f1712, [_ZZ10beastDgemmiPdS_S_E2sB+120];
	fma.rn.f32 	%f1713, %f1712, %f1651, %f1647;
	ld.shared.f32 	%f1714, [_ZZ10beastDgemmiPdS_S_E2sB+124];
	fma.rn.f32 	%f1715, %f1714, %f1651, %f1649;
	add.s64 	%rd83, %rd80, %rd10;
	ld.global.f64 	%fd116, [%rd83];
	mul.wide.u32 	%rd84, %r128, 8;
	add.s64 	%rd85, %rd7, %rd84;
	ld.global.f64 	%fd117, [%rd85];
	cvt.rn.f32.f64 	%f1716, %fd117;
	st.shared.f32 	[%r116], %f1716;
	cvt.rn.f32.f64 	%f1717, %fd116;
	ld.shared.f32 	%f1718, [_ZZ10beastDgemmiPdS_S_E2sB];
	fma.rn.f32 	%f1719, %f1718, %f1717, %f1653;
	ld.shared.f32 	%f1720, [_ZZ10beastDgemmiPdS_S_E2sB+4];
	fma.rn.f32 	%f1721, %f1720, %f1717, %f1655;
	ld.shared.f32 	%f1722, [_ZZ10beastDgemmiPdS_S_E2sB+8];
	fma.rn.f32 	%f1723, %f1722, %f1717, %f1657;
	ld.shared.f32 	%f1724, [_ZZ10beastDgemmiPdS_S_E2sB+12];
	fma.rn.f32 	%f1725, %f1724, %f1717, %f1659;
	ld.shared.f32 	%f1726, [_ZZ10beastDgemmiPdS_S_E2sB+16];
	fma.rn.f32 	%f1727, %f1726, %f1717, %f1661;
	ld.shared.f32 	%f1728, [_ZZ10beastDgemmiPdS_S_E2sB+20];
	fma.rn.f32 	%f1729, %f1728, %f1717, %f1663;
	ld.shared.f32 	%f1730, [_ZZ10beastDgemmiPdS_S_E2sB+24];
	fma.rn.f32 	%f1731, %f1730, %f1717, %f1665;
	ld.shared.f32 	%f1732, [_ZZ10beastDgemmiPdS_S_E2sB+28];
	fma.rn.f32 	%f1733, %f1732, %f1717, %f1667;
	ld.shared.f32 	%f1734, [_ZZ10beastDgemmiPdS_S_E2sB+32];
	fma.rn.f32 	%f1735, %f1734, %f1717, %f1669;
	ld.shared.f32 	%f1736, [_ZZ10beastDgemmiPdS_S_E2sB+36];
	fma.rn.f32 	%f1737, %f1736, %f1717, %f1671;
	ld.shared.f32 	%f1738, [_ZZ10beastDgemmiPdS_S_E2sB+40];
	fma.rn.f32 	%f1739, %f1738, %f1717, %f1673;
	ld.shared.f32 	%f1740, [_ZZ10beastDgemmiPdS_S_E2sB+44];
	fma.rn.f32 	%f1741, %f1740, %f1717, %f1675;
	ld.shared.f32 	%f1742, [_ZZ10beastDgemmiPdS_S_E2sB+48];
	fma.rn.f32 	%f1743, %f1742, %f1717, %f1677;
	ld.shared.f32 	%f1744, [_ZZ10beastDgemmiPdS_S_E2sB+52];
	fma.rn.f32 	%f1745, %f1744, %f1717, %f1679;
	ld.shared.f32 	%f1746, [_ZZ10beastDgemmiPdS_S_E2sB+56];
	fma.rn.f32 	%f1747, %f1746, %f1717, %f1681;
	ld.shared.f32 	%f1748, [_ZZ10beastDgemmiPdS_S_E2sB+60];
	fma.rn.f32 	%f1749, %f1748, %f1717, %f1683;
	ld.shared.f32 	%f1750, [_ZZ10beastDgemmiPdS_S_E2sB+64];
	fma.rn.f32 	%f1751, %f1750, %f1717, %f1685;
	ld.shared.f32 	%f1752, [_ZZ10beastDgemmiPdS_S_E2sB+68];
	fma.rn.f32 	%f1753, %f1752, %f1717, %f1687;
	ld.shared.f32 	%f1754, [_ZZ10beastDgemmiPdS_S_E2sB+72];
	fma.rn.f32 	%f1755, %f1754, %f1717, %f1689;
	ld.shared.f32 	%f1756, [_ZZ10beastDgemmiPdS_S_E2sB+76];
	fma.rn.f32 	%f1757, %f1756, %f1717, %f1691;
	ld.shared.f32 	%f1758, [_ZZ10beastDgemmiPdS_S_E2sB+80];
	fma.rn.f32 	%f1759, %f1758, %f1717, %f1693;
	ld.shared.f32 	%f1760, [_ZZ10beastDgemmiPdS_S_E2sB+84];
	fma.rn.f32 	%f1761, %f1760, %f1717, %f1695;
	ld.shared.f32 	%f1762, [_ZZ10beastDgemmiPdS_S_E2sB+88];
	fma.rn.f32 	%f1763, %f1762, %f1717, %f1697;
	ld.shared.f32 	%f1764, [_ZZ10beastDgemmiPdS_S_E2sB+92];
	fma.rn.f32 	%f1765, %f1764, %f1717, %f1699;
	ld.shared.f32 	%f1766, [_ZZ10beastDgemmiPdS_S_E2sB+96];
	fma.rn.f32 	%f1767, %f1766, %f1717, %f1701;
	ld.shared.f32 	%f1768, [_ZZ10beastDgemmiPdS_S_E2sB+100];
	fma.rn.f32 	%f1769, %f1768, %f1717, %f1703;
	ld.shared.f32 	%f1770, [_ZZ10beastDgemmiPdS_S_E2sB+104];
	fma.rn.f32 	%f1771, %f1770, %f1717, %f1705;
	ld.shared.f32 	%f1772, [_ZZ10beastDgemmiPdS_S_E2sB+108];
	fma.rn.f32 	%f1773, %f1772, %f1717, %f1707;
	ld.shared.f32 	%f1774, [_ZZ10beastDgemmiPdS_S_E2sB+112];
	fma.rn.f32 	%f1775, %f1774, %f1717, %f1709;
	ld.shared.f32 	%f1776, [_ZZ10beastDgemmiPdS_S_E2sB+116];
	fma.rn.f32 	%f1777, %f1776, %f1717, %f1711;
	ld.shared.f32 	%f1778, [_ZZ10beastDgemmiPdS_S_E2sB+120];
	fma.rn.f32 	%f1779, %f1778, %f1717, %f1713;
	ld.shared.f32 	%f1780, [_ZZ10beastDgemmiPdS_S_E2sB+124];
	fma.rn.f32 	%f1781, %f1780, %f1717, %f1715;
	add.s64 	%rd86, %rd83, %rd10;
	ld.global.f64 	%fd118, [%rd86];
	mul.wide.u32 	%rd87, %r127, 8;
	add.s64 	%rd88, %rd7, %rd87;
	ld.global.f64 	%fd119, [%rd88];
	cvt.rn.f32.f64 	%f1782, %fd119;
	st.shared.f32 	[%r116], %f1782;
	cvt.rn.f32.f64 	%f1783, %fd118;
	ld.shared.f32 	%f1784, [_ZZ10beastDgemmiPdS_S_E2sB];
	fma.rn.f32 	%f1785, %f1784, %f1783, %f1719;
	ld.shared.f32 	%f1786, [_ZZ10beastDgemmiPdS_S_E2sB+4];
	fma.rn.f32 	%f1787, %f1786, %f1783, %f1721;
	ld.shared.f32 	%f1788, [_ZZ10beastDgemmiPdS_S_E2sB+8];
	fma.rn.f32 	%f1789, %f1788, %f1783, %f1723;
	ld.shared.f32 	%f1790, [_ZZ10beastDgemmiPdS_S_E2sB+12];
	fma.rn.f32 	%f1791, %f1790, %f1783, %f1725;
	ld.shared.f32 	%f1792, [_ZZ10beastDgemmiPdS_S_E2sB+16];
	fma.rn.f32 	%f1793, %f1792, %f1783, %f1727;
	ld.shared.f32 	%f1794, [_ZZ10beastDgemmiPdS_S_E2sB+20];
	fma.rn.f32 	%f1795, %f1794, %f1783, %f1729;
	ld.shared.f32 	%f1796, [_ZZ10beastDgemmiPdS_S_E2sB+24];
	fma.rn.f32 	%f1797, %f1796, %f1783, %f1731;
	ld.shared.f32 	%f1798, [_ZZ10beastDgemmiPdS_S_E2sB+28];
	fma.rn.f32 	%f1799, %f1798, %f1783, %f1733;
	ld.shared.f32 	%f1800, [_ZZ10beastDgemmiPdS_S_E2sB+32];
	fma.rn.f32 	%f1801, %f1800, %f1783, %f1735;
	ld.shared.f32 	%f1802, [_ZZ10beastDgemmiPdS_S_E2sB+36];
	fma.rn.f32 	%f1803, %f1802, %f1783, %f1737;
	ld.shared.f32 	%f1804, [_ZZ10beastDgemmiPdS_S_E2sB+40];
	fma.rn.f32 	%f1805, %f1804, %f1783, %f1739;
	ld.shared.f32 	%f1806, [_ZZ10beastDgemmiPdS_S_E2sB+44];
	fma.rn.f32 	%f1807, %f1806, %f1783, %f1741;
	ld.shared.f32 	%f1808, [_ZZ10beastDgemmiPdS_S_E2sB+48];
	fma.rn.f32 	%f1809, %f1808, %f1783, %f1743;
	ld.shared.f32 	%f1810, [_ZZ10beastDgemmiPdS_S_E2sB+52];
	fma.rn.f32 	%f1811, %f1810, %f1783, %f1745;
	ld.shared.f32 	%f1812, [_ZZ10beastDgemmiPdS_S_E2sB+56];
	fma.rn.f32 	%f1813, %f1812, %f1783, %f1747;
	ld.shared.f32 	%f1814, [_ZZ10beastDgemmiPdS_S_E2sB+60];
	fma.rn.f32 	%f1815, %f1814, %f1783, %f1749;
	ld.shared.f32 	%f1816, [_ZZ10beastDgemmiPdS_S_E2sB+64];
	fma.rn.f32 	%f1817, %f1816, %f1783, %f1751;
	ld.shared.f32 	%f1818, [_ZZ10beastDgemmiPdS_S_E2sB+68];
	fma.rn.f32 	%f1819, %f1818, %f1783, %f1753;
	ld.shared.f32 	%f1820, [_ZZ10beastDgemmiPdS_S_E2sB+72];
	fma.rn.f32 	%f1821, %f1820, %f1783, %f1755;
	ld.shared.f32 	%f1822, [_ZZ10beastDgemmiPdS_S_E2sB+76];
	fma.rn.f32 	%f1823, %f1822, %f1783, %f1757;
	ld.shared.f32 	%f1824, [_ZZ10beastDgemmiPdS_S_E2sB+80];
	fma.rn.f32 	%f1825, %f1824, %f1783, %f1759;
	ld.shared.f32 	%f1826, [_ZZ10beastDgemmiPdS_S_E2sB+84];
	fma.rn.f32 	%f1827, %f1826, %f1783, %f1761;
	ld.shared.f32 	%f1828, [_ZZ10beastDgemmiPdS_S_E2sB+88];
	fma.rn.f32 	%f1829, %f1828, %f1783, %f1763;
	ld.shared.f32 	%f1830, [_ZZ10beastDgemmiPdS_S_E2sB+92];
	fma.rn.f32 	%f1831, %f1830, %f1783, %f1765;
	ld.shared.f32 	%f1832, [_ZZ10beastDgemmiPdS_S_E2sB+96];
	fma.rn.f32 	%f1833, %f1832, %f1783, %f1767;
	ld.shared.f32 	%f1834, [_ZZ10beastDgemmiPdS_S_E2sB+100];
	fma.rn.f32 	%f1835, %f1834, %f1783, %f1769;
	ld.shared.f32 	%f1836, [_ZZ10beastDgemmiPdS_S_E2sB+104];
	fma.rn.f32 	%f1837, %f1836, %f1783, %f1771;
	ld.shared.f32 	%f1838, [_ZZ10beastDgemmiPdS_S_E2sB+108];
	fma.rn.f32 	%f1839, %f1838, %f1783, %f1773;
	ld.shared.f32 	%f1840, [_ZZ10beastDgemmiPdS_S_E2sB+112];
	fma.rn.f32 	%f1841, %f1840, %f1783, %f1775;
	ld.shared.f32 	%f1842, [_ZZ10beastDgemmiPdS_S_E2sB+116];
	fma.rn.f32 	%f1843, %f1842, %f1783, %f1777;
	ld.shared.f32 	%f1844, [_ZZ10beastDgemmiPdS_S_E2sB+120];
	fma.rn.f32 	%f1845, %f1844, %f1783, %f1779;
	ld.shared.f32 	%f1846, [_ZZ10beastDgemmiPdS_S_E2sB+124];
	fma.rn.f32 	%f1847, %f1846, %f1783, %f1781;
	add.s64 	%rd89, %rd86, %rd10;
	ld.global.f64 	%fd120, [%rd89];
	mul.wide.u32 	%rd90, %r126, 8;
	add.s64 	%rd91, %rd7, %rd90;
	ld.global.f64 	%fd121, [%rd91];
	cvt.rn.f32.f64 	%f1848, %fd121;
	st.shared.f32 	[%r116], %f1848;
	cvt.rn.f32.f64 	%f1849, %fd120;
	ld.shared.f32 	%f1850, [_ZZ10beastDgemmiPdS_S_E2sB];
	fma.rn.f32 	%f1851, %f1850, %f1849, %f1785;
	ld.shared.f32 	%f1852, [_ZZ10beastDgemmiPdS_S_E2sB+4];
	fma.rn.f32 	%f1853, %f1852, %f1849, %f1787;
	ld.shared.f32 	%f1854, [_ZZ10beastDgemmiPdS_S_E2sB+8];
	fma.rn.f32 	%f1855, %f1854, %f1849, %f1789;
	ld.shared.f32 	%f1856, [_ZZ10beastDgemmiPdS_S_E2sB+12];
	fma.rn.f32 	%f1857, %f1856, %f1849, %f1791;
	ld.shared.f32 	%f1858, [_ZZ10beastDgemmiPdS_S_E2sB+16];
	fma.rn.f32 	%f1859, %f1858, %f1849, %f1793;
	ld.shared.f32 	%f1860, [_ZZ10beastDgemmiPdS_S_E2sB+20];
	fma.rn.f32 	%f1861, %f1860, %f1849, %f1795;
	ld.shared.f32 	%f1862, [_ZZ10beastDgemmiPdS_S_E2sB+24];
	fma.rn.f32 	%f1863, %f1862, %f1849, %f1797;
	ld.shared.f32 	%f1864, [_ZZ10beastDgemmiPdS_S_E2sB+28];
	fma.rn.f32 	%f1865, %f1864, %f1849, %f1799;
	ld.shared.f32 	%f1866, [_ZZ10beastDgemmiPdS_S_E2sB+32];
	fma.rn.f32 	%f1867, %f1866, %f1849, %f1801;
	ld.shared.f32 	%f1868, [_ZZ10beastDgemmiPdS_S_E2sB+36];
	fma.rn.f32 	%f1869, %f1868, %f1849, %f1803;
	ld.shared.f32 	%f1870, [_ZZ10beastDgemmiPdS_S_E2sB+40];
	fma.rn.f32 	%f1871, %f1870, %f1849, %f1805;
	ld.shared.f32 	%f1872, [_ZZ10beastDgemmiPdS_S_E2sB+44];
	fma.rn.f32 	%f1873, %f1872, %f1849, %f1807;
	ld.shared.f32 	%f1874, [_ZZ10beastDgemmiPdS_S_E2sB+48];
	fma.rn.f32 	%f1875, %f1874, %f1849, %f1809;
	ld.shared.f32 	%f1876, [_ZZ10beastDgemmiPdS_S_E2sB+52];
	fma.rn.f32 	%f1877, %f1876, %f1849, %f1811;
	ld.shared.f32 	%f1878, [_ZZ10beastDgemmiPdS_S_E2sB+56];
	fma.rn.f32 	%f1879, %f1878, %f1849, %f1813;
	ld.shared.f32 	%f1880, [_ZZ10beastDgemmiPdS_S_E2sB+60];
	fma.rn.f32 	%f1881, %f1880, %f1849, %f1815;
	ld.shared.f32 	%f1882, [_ZZ10beastDgemmiPdS_S_E2sB+64];
	fma.rn.f32 	%f1883, %f1882, %f1849, %f1817;
	ld.shared.f32 	%f1884, [_ZZ10beastDgemmiPdS_S_E2sB+68];
	fma.rn.f32 	%f1885, %f1884, %f1849, %f1819;
	ld.shared.f32 	%f1886, [_ZZ10beastDgemmiPdS_S_E2sB+72];
	fma.rn.f32 	%f1887, %f1886, %f1849, %f1821;
	ld.shared.f32 	%f1888, [_ZZ10beastDgemmiPdS_S_E2sB+76];
	fma.rn.f32 	%f1889, %f1888, %f1849, %f1823;
	ld.shared.f32 	%f1890, [_ZZ10beastDgemmiPdS_S_E2sB+80];
	fma.rn.f32 	%f1891, %f1890, %f1849, %f1825;
	ld.shared.f32 	%f1892, [_ZZ10beastDgemmiPdS_S_E2sB+84];
	fma.rn.f32 	%f1893, %f1892, %f1849, %f1827;
	ld.shared.f32 	%f1894, [_ZZ10beastDgemmiPdS_S_E2sB+88];
	fma.rn.f32 	%f1895, %f1894, %f1849, %f1829;
	ld.shared.f32 	%f1896, [_ZZ10beastDgemmiPdS_S_E2sB+92];
	fma.rn.f32 	%f1897, %f1896, %f1849, %f1831;
	ld.shared.f32 	%f1898, [_ZZ10beastDgemmiPdS_S_E2sB+96];
	fma.rn.f32 	%f1899, %f1898, %f1849, %f1833;
	ld.shared.f32 	%f1900, [_ZZ10beastDgemmiPdS_S_E2sB+100];
	fma.rn.f32 	%f1901, %f1900, %f1849, %f1835;
	ld.shared.f32 	%f1902, [_ZZ10beastDgemmiPdS_S_E2sB+104];
	fma.rn.f32 	%f1903, %f1902, %f1849, %f1837;
	ld.shared.f32 	%f1904, [_ZZ10beastDgemmiPdS_S_E2sB+108];
	fma.rn.f32 	%f1905, %f1904, %f1849, %f1839;
	ld.shared.f32 	%f1906, [_ZZ10beastDgemmiPdS_S_E2sB+112];
	fma.rn.f32 	%f1907, %f1906, %f1849, %f1841;
	ld.shared.f32 	%f1908, [_ZZ10beastDgemmiPdS_S_E2sB+116];
	fma.rn.f32 	%f1909, %f1908, %f1849, %f1843;
	ld.shared.f32 	%f1910, [_ZZ10beastDgemmiPdS_S_E2sB+120];
	fma.rn.f32 	%f1911, %f1910, %f1849, %f1845;
	ld.shared.f32 	%f1912, [_ZZ10beastDgemmiPdS_S_E2sB+124];
	fma.rn.f32 	%f1913, %f1912, %f1849, %f1847;
	add.s64 	%rd92, %rd89, %rd10;
	ld.global.f64 	%fd122, [%rd92];
	mul.wide.u32 	%rd93, %r125, 8;
	add.s64 	%rd94, %rd7, %rd93;
	ld.global.f64 	%fd123, [%rd94];
	cvt.rn.f32.f64 	%f1914, %fd123;
	st.shared.f32 	[%r116], %f1914;
	cvt.rn.f32.f64 	%f1915, %fd122;
	ld.shared.f32 	%f1916, [_ZZ10beastDgemmiPdS_S_E2sB];
	fma.rn.f32 	%f1917, %f1916, %f1915, %f1851;
	ld.shared.f32 	%f1918, [_ZZ10beastDgemmiPdS_S_E2sB+4];
	fma.rn.f32 	%f1919, %f1918, %f1915, %f1853;
	ld.shared.f32 	%f1920, [_ZZ10beastDgemmiPdS_S_E2sB+8];
	fma.rn.f32 	%f1921, %f1920, %f1915, %f1855;
	ld.shared.f32 	%f1922, [_ZZ10beastDgemmiPdS_S_E2sB+12];
	fma.rn.f32 	%f1923, %f1922, %f1915, %f1857;
	ld.shared.f32 	%f1924, [_ZZ10beastDgemmiPdS_S_E2sB+16];
	fma.rn.f32 	%f1925, %f1924, %f1915, %f1859;
	ld.shared.f32 	%f1926, [_ZZ10beastDgemmiPdS_S_E2sB+20];
	fma.rn.f32 	%f1927, %f1926, %f1915, %f1861;
	ld.shared.f32 	%f1928, [_ZZ10beastDgemmiPdS_S_E2sB+24];
	fma.rn.f32 	%f1929, %f1928, %f1915, %f1863;
	ld.shared.f32 	%f1930, [_ZZ10beastDgemmiPdS_S_E2sB+28];
	fma.rn.f32 	%f1931, %f1930, %f1915, %f1865;
	ld.shared.f32 	%f1932, [_ZZ10beastDgemmiPdS_S_E2sB+32];
	fma.rn.f32 	%f1933, %f1932, %f1915, %f1867;
	ld.shared.f32 	%f1934, [_ZZ10beastDgemmiPdS_S_E2sB+36];
	fma.rn.f32 	%f1935, %f1934, %f1915, %f1869;
	ld.shared.f32 	%f1936, [_ZZ10beastDgemmiPdS_S_E2sB+40];
	fma.rn.f32 	%f1937, %f1936, %f1915, %f1871;
	ld.shared.f32 	%f1938, [_ZZ10beastDgemmiPdS_S_E2sB+44];
	fma.rn.f32 	%f1939, %f1938, %f1915, %f1873;
	ld.shared.f32 	%f1940, [_ZZ10beastDgemmiPdS_S_E2sB+48];
	fma.rn.f32 	%f1941, %f1940, %f1915, %f1875;
	ld.shared.f32 	%f1942, [_ZZ10beastDgemmiPdS_S_E2sB+52];
	fma.rn.f32 	%f1943, %f1942, %f1915, %f1877;
	ld.shared.f32 	%f1944, [_ZZ10beastDgemmiPdS_S_E2sB+56];
	fma.rn.f32 	%f1945, %f1944, %f1915, %f1879;
	ld.shared.f32 	%f1946, [_ZZ10beastDgemmiPdS_S_E2sB+60];
	fma.rn.f32 	%f1947, %f1946, %f1915, %f1881;
	ld.shared.f32 	%f1948, [_ZZ10beastDgemmiPdS_S_E2sB+64];
	fma.rn.f32 	%f1949, %f1948, %f1915, %f1883;
	ld.shared.f32 	%f1950, [_ZZ10beastDgemmiPdS_S_E2sB+68];
	fma.rn.f32 	%f1951, %f1950, %f1915, %f1885;
	ld.shared.f32 	%f1952, [_ZZ10beastDgemmiPdS_S_E2sB+72];
	fma.rn.f32 	%f1953, %f1952, %f1915, %f1887;
	ld.shared.f32 	%f1954, [_ZZ10beastDgemmiPdS_S_E2sB+76];
	fma.rn.f32 	%f1955, %f1954, %f1915, %f1889;
	ld.shared.f32 	%f1956, [_ZZ10beastDgemmiPdS_S_E2sB+80];
	fma.rn.f32 	%f1957, %f1956, %f1915, %f1891;
	ld.shared.f32 	%f1958, [_ZZ10beastDgemmiPdS_S_E2sB+84];
	fma.rn.f32 	%f1959, %f1958, %f1915, %f1893;
	ld.shared.f32 	%f1960, [_ZZ10beastDgemmiPdS_S_E2sB+88];
	fma.rn.f32 	%f1961, %f1960, %f1915, %f1895;
	ld.shared.f32 	%f1962, [_ZZ10beastDgemmiPdS_S_E2sB+92];
	fma.rn.f32 	%f1963, %f1962, %f1915, %f1897;
	ld.shared.f32 	%f1964, [_ZZ10beastDgemmiPdS_S_E2sB+96];
	fma.rn.f32 	%f1965, %f1964, %f1915, %f1899;
	ld.shared.f32 	%f1966, [_ZZ10beastDgemmiPdS_S_E2sB+100];
	fma.rn.f32 	%f1967, %f1966, %f1915, %f1901;
	ld.shared.f32 	%f1968, [_ZZ10beastDgemmiPdS_S_E2sB+104];
	fma.rn.f32 	%f1969, %f1968, %f1915, %f1903;
	ld.shared.f32 	%f1970, [_ZZ10beastDgemmiPdS_S_E2sB+108];
	fma.rn.f32 	%f1971, %f1970, %f1915, %f1905;
	ld.shared.f32 	%f1972, [_ZZ10beastDgemmiPdS_S_E2sB+112];
	fma.rn.f32 	%f1973, %f1972, %f1915, %f1907;
	ld.shared.f32 	%f1974, [_ZZ10beastDgemmiPdS_S_E2sB+116];
	fma.rn.f32 	%f1975, %f1974, %f1915, %f1909;
	ld.shared.f32 	%f1976, [_ZZ10beastDgemmiPdS_S_E2sB+120];
	fma.rn.f32 	%f1977, %f1976, %f1915, %f1911;
	ld.shared.f32 	%f1978, [_ZZ10beastDgemmiPdS_S_E2sB+124];
	fma.rn.f32 	%f1979, %f1978, %f1915, %f1913;
	add.s64 	%rd95, %rd92, %rd10;
	ld.global.f64 	%fd124, [%rd95];
	mul.wide.u32 	%rd96, %r124, 8;
	add.s64 	%rd97, %rd7, %rd96;
	ld.global.f64 	%fd125, [%rd97];
	cvt.rn.f32.f64 	%f1980, %fd125;
	st.shared.f32 	[%r116], %f1980;
	cvt.rn.f32.f64 	%f1981, %fd124;
	ld.shared.f32 	%f1982, [_ZZ10beastDgemmiPdS_S_E2sB];
	fma.rn.f32 	%f1983, %f1982, %f1981, %f1917;
	ld.shared.f32 	%f1984, [_ZZ10beastDgemmiPdS_S_E2sB+4];
	fma.rn.f32 	%f1985, %f1984, %f1981, %f1919;
	ld.shared.f32 	%f1986, [_ZZ10beastDgemmiPdS_S_E2sB+8];
	fma.rn.f32 	%f1987, %f1986, %f1981, %f1921;
	ld.shared.f32 	%f1988, [_ZZ10beastDgemmiPdS_S_E2sB+12];
	fma.rn.f32 	%f1989, %f1988, %f1981, %f1923;
	ld.shared.f32 	%f1990, [_ZZ10beastDgemmiPdS_S_E2sB+16];
	fma.rn.f32 	%f1991, %f1990, %f1981, %f1925;
	ld.shared.f32 	%f1992, [_ZZ10beastDgemmiPdS_S_E2sB+20];
	fma.rn.f32 	%f1993, %f1992, %f1981, %f1927;
	ld.shared.f32 	%f1994, [_ZZ10beastDgemmiPdS_S_E2sB+24];
	fma.rn.f32 	%f1995, %f1994, %f1981, %f1929;
	ld.shared.f32 	%f1996, [_ZZ10beastDgemmiPdS_S_E2sB+28];
	fma.rn.f32 	%f1997, %f1996, %f1981, %f1931;
	ld.shared.f32 	%f1998, [_ZZ10beastDgemmiPdS_S_E2sB+32];
	fma.rn.f32 	%f1999, %f1998, %f1981, %f1933;
	ld.shared.f32 	%f2000, [_ZZ10beastDgemmiPdS_S_E2sB+36];
	fma.rn.f32 	%f2001, %f2000, %f1981, %f1935;
	ld.shared.f32 	%f2002, [_ZZ10beastDgemmiPdS_S_E2sB+40];
	fma.rn.f32 	%f2003, %f2002, %f1981, %f1937;
	ld.shared.f32 	%f2004, [_ZZ10beastDgemmiPdS_S_E2sB+44];
	fma.rn.f32 	%f2005, %f2004, %f1981, %f1939;
	ld.shared.f32 	%f2006, [_ZZ10beastDgemmiPdS_S_E2sB+48];
	fma.rn.f32 	%f2007, %f2006, %f1981, %f1941;
	ld.shared.f32 	%f2008, [_ZZ10beastDgemmiPdS_S_E2sB+52];
	fma.rn.f32 	%f2009, %f2008, %f1981, %f1943;
	ld.shared.f32 	%f2010, [_ZZ10beastDgemmiPdS_S_E2sB+56];
	fma.rn.f32 	%f2011, %f2010, %f1981, %f1945;
	ld.shared.f32 	%f2012, [_ZZ10beastDgemmiPdS_S_E2sB+60];
	fma.rn.f32 	%f2013, %f2012, %f1981, %f1947;
	ld.shared.f32 	%f2014, [_ZZ10beastDgemmiPdS_S_E2sB+64];
	fma.rn.f32 	%f2015, %f2014, %f1981, %f1949;
	ld.shared.f32 	%f2016, [_ZZ10beastDgemmiPdS_S_E2sB+68];
	fma.rn.f32 	%f2017, %f2016, %f1981, %f1951;
	ld.shared.f32 	%f2018, [_ZZ10beastDgemmiPdS_S_E2sB+72];
	fma.rn.f32 	%f2019, %f2018, %f1981, %f1953;
	ld.shared.f32 	%f2020, [_ZZ10beastDgemmiPdS_S_E2sB+76];
	fma.rn.f32 	%f2021, %f2020, %f1981, %f1955;
	ld.shared.f32 	%f2022, [_ZZ10beastDgemmiPdS_S_E2sB+80];
	fma.rn.f32 	%f2023, %f2022, %f1981, %f1957;
	ld.shared.f32 	%f2024, [_ZZ10beastDgemmiPdS_S_E2sB+84];
	fma.rn.f32 	%f2025, %f2024, %f1981, %f1959;
	ld.shared.f32 	%f2026, [_ZZ10beastDgemmiPdS_S_E2sB+88];
	fma.rn.f32 	%f2027, %f2026, %f1981, %f1961;
	ld.shared.f32 	%f2028, [_ZZ10beastDgemmiPdS_S_E2sB+92];
	fma.rn.f32 	%f2029, %f2028, %f1981, %f1963;
	ld.shared.f32 	%f2030, [_ZZ10beastDgemmiPdS_S_E2sB+96];
	fma.rn.f32 	%f2031, %f2030, %f1981, %f1965;
	ld.shared.f32 	%f2032, [_ZZ10beastDgemmiPdS_S_E2sB+100];
	fma.rn.f32 	%f2033, %f2032, %f1981, %f1967;
	ld.shared.f32 	%f2034, [_ZZ10beastDgemmiPdS_S_E2sB+104];
	fma.rn.f32 	%f2035, %f2034, %f1981, %f1969;
	ld.shared.f32 	%f2036, [_ZZ10beastDgemmiPdS_S_E2sB+108];
	fma.rn.f32 	%f2037, %f2036, %f1981, %f1971;
	ld.shared.f32 	%f2038, [_ZZ10beastDgemmiPdS_S_E2sB+112];
	fma.rn.f32 	%f2039, %f2038, %f1981, %f1973;
	ld.shared.f32 	%f2040, [_ZZ10beastDgemmiPdS_S_E2sB+116];
	fma.rn.f32 	%f2041, %f2040, %f1981, %f1975;
	ld.shared.f32 	%f2042, [_ZZ10beastDgemmiPdS_S_E2sB+120];
	fma.rn.f32 	%f2043, %f2042, %f1981, %f1977;
	ld.shared.f32 	%f2044, [_ZZ10beastDgemmiPdS_S_E2sB+124];
	fma.rn.f32 	%f2045, %f2044, %f1981, %f1979;
	add.s64 	%rd98, %rd95, %rd10;
	ld.global.f64 	%fd126, [%rd98];
	mul.wide.u32 	%rd99, %r123, 8;
	add.s64 	%rd100, %rd7, %rd99;
	ld.global.f64 	%fd127, [%rd100];
	cvt.rn.f32.f64 	%f2046, %fd127;
	st.shared.f32 	[%r116], %f2046;
	cvt.rn.f32.f64 	%f2047, %fd126;
	ld.shared.f32 	%f2048, [_ZZ10beastDgemmiPdS_S_E2sB];
	fma.rn.f32 	%f2049, %f2048, %f2047, %f1983;
	ld.shared.f32 	%f2050, [_ZZ10beastDgemmiPdS_S_E2sB+4];
	fma.rn.f32 	%f2051, %f2050, %f2047, %f1985;
	ld.shared.f32 	%f2052, [_ZZ10beastDgemmiPdS_S_E2sB+8];
	fma.rn.f32 	%f2053, %f2052, %f2047, %f1987;
	ld.shared.f32 	%f2054, [_ZZ10beastDgemmiPdS_S_E2sB+12];
	fma.rn.f32 	%f2055, %f2054, %f2047, %f1989;
	ld.shared.f32 	%f2056, [_ZZ10beastDgemmiPdS_S_E2sB+16];
	fma.rn.f32 	%f2057, %f2056, %f2047, %f1991;
	ld.shared.f32 	%f2058, [_ZZ10beastDgemmiPdS_S_E2sB+20];
	fma.rn.f32 	%f2059, %f2058, %f2047, %f1993;
	ld.shared.f32 	%f2060, [_ZZ10beastDgemmiPdS_S_E2sB+24];
	fma.rn.f32 	%f2061, %f2060, %f2047, %f1995;
	ld.shared.f32 	%f2062, [_ZZ10beastDgemmiPdS_S_E2sB+28];
	fma.rn.f32 	%f2063, %f2062, %f2047, %f1997;
	ld.shared.f32 	%f2064, [_ZZ10beastDgemmiPdS_S_E2sB+32];
	fma.rn.f32 	%f2065, %f2064, %f2047, %f1999;
	ld.shared.f32 	%f2066, [_ZZ10beastDgemmiPdS_S_E2sB+36];
	fma.rn.f32 	%f2067, %f2066, %f2047, %f2001;
	ld.shared.f32 	%f2068, [_ZZ10beastDgemmiPdS_S_E2sB+40];
	fma.rn.f32 	%f2069, %f2068, %f2047, %f2003;
	ld.shared.f32 	%f2070, [_ZZ10beastDgemmiPdS_S_E2sB+44];
	fma.rn.f32 	%f2071, %f2070, %f2047, %f2005;
	ld.shared.f32 	%f2072, [_ZZ10beastDgemmiPdS_S_E2sB+48];
	fma.rn.f32 	%f2073, %f2072, %f2047, %f2007;
	ld.shared.f32 	%f2074, [_ZZ10beastDgemmiPdS_S_E2sB+52];
	fma.rn.f32 	%f2075, %f2074, %f2047, %f2009;
	ld.shared.f32 	%f2076, [_ZZ10beastDgemmiPdS_S_E2sB+56];
	fma.rn.f32 	%f2077, %f2076, %f2047, %f2011;
	ld.shared.f32 	%f2078, [_ZZ10beastDgemmiPdS_S_E2sB+60];
	fma.rn.f32 	%f2079, %f2078, %f2047, %f2013;
	ld.shared.f32 	%f2080, [_ZZ10beastDgemmiPdS_S_E2sB+64];
	fma.rn.f32 	%f2081, %f2080, %f2047, %f2015;
	ld.shared.f32 	%f2082, [_ZZ10beastDgemmiPdS_S_E2sB+68];
	fma.rn.f32 	%f2083, %f2082, %f2047, %f2017;
	ld.shared.f32 	%f2084, [_ZZ10beastDgemmiPdS_S_E2sB+72];
	fma.rn.f32 	%f2085, %f2084, %f2047, %f2019;
	ld.shared.f32 	%f2086, [_ZZ10beastDgemmiPdS_S_E2sB+76];
	fma.rn.f32 	%f2087, %f2086, %f2047, %f2021;
	ld.shared.f32 	%f2088, [_ZZ10beastDgemmiPdS_S_E2sB+80];
	fma.rn.f32 	%f2089, %f2088, %f2047, %f2023;
	ld.shared.f32 	%f2090, [_ZZ10beastDgemmiPdS_S_E2sB+84];
	fma.rn.f32 	%f2091, %f2090, %f2047, %f2025;
	ld.shared.f32 	%f2092, [_ZZ10beastDgemmiPdS_S_E2sB+88];
	fma.rn.f32 	%f2093, %f2092, %f2047, %f2027;
	ld.shared.f32 	%f2094, [_ZZ10beastDgemmiPdS_S_E2sB+92];
	fma.rn.f32 	%f2095, %f2094, %f2047, %f2029;
	ld.shared.f32 	%f2096, [_ZZ10beastDgemmiPdS_S_E2sB+96];
	fma.rn.f32 	%f2097, %f2096, %f2047, %f2031;
	ld.shared.f32 	%f2098, [_ZZ10beastDgemmiPdS_S_E2sB+100];
	fma.rn.f32 	%f2099, %f2098, %f2047, %f2033;
	ld.shared.f32 	%f2100, [_ZZ10beastDgemmiPdS_S_E2sB+104];
	fma.rn.f32 	%f2101, %f2100, %f2047, %f2035;
	ld.shared.f32 	%f2102, [_ZZ10beastDgemmiPdS_S_E2sB+108];
	fma.rn.f32 	%f2103, %f2102, %f2047, %f2037;
	ld.shared.f32 	%f2104, [_ZZ10beastDgemmiPdS_S_E2sB+112];
	fma.rn.f32 	%f2105, %f2104, %f2047, %f2039;
	ld.shared.f32 	%f2106, [_ZZ10beastDgemmiPdS_S_E2sB+116];
	fma.rn.f32 	%f2107, %f2106, %f2047, %f2041;
	ld.shared.f32 	%f2108, [_ZZ10beastDgemmiPdS_S_E2sB+120];
	fma.rn.f32 	%f2109, %f2108, %f2047, %f2043;
	ld.shared.f32 	%f2110, [_ZZ10beastDgemmiPdS_S_E2sB+124];
	fma.rn.f32 	%f2111, %f2110, %f2047, %f2045;
	add.s64 	%rd101, %rd98, %rd10;
	ld.global.f64 	%fd128, [%rd101];
	mul.wide.u32 	%rd102, %r122, 8;
	add.s64 	%rd103, %rd7, %rd102;
	ld.global.f64 	%fd129, [%rd103];
	cvt.rn.f32.f64 	%f2112, %fd129;
	st.shared.f32 	[%r116], %f2112;
	cvt.rn.f32.f64 	%f2113, %fd128;
	ld.shared.f32 	%f2114, [_ZZ10beastDgemmiPdS_S_E2sB];
	fma.rn.f32 	%f2177, %f2114, %f2113, %f2049;
	ld.shared.f32 	%f2115, [_ZZ10beastDgemmiPdS_S_E2sB+4];
	fma.rn.f32 	%f2176, %f2115, %f2113, %f2051;
	ld.shared.f32 	%f2116, [_ZZ10beastDgemmiPdS_S_E2sB+8];
	fma.rn.f32 	%f2175, %f2116, %f2113, %f2053;
	ld.shared.f32 	%f2117, [_ZZ10beastDgemmiPdS_S_E2sB+12];
	fma.rn.f32 	%f2174, %f2117, %f2113, %f2055;
	ld.shared.f32 	%f2118, [_ZZ10beastDgemmiPdS_S_E2sB+16];
	fma.rn.f32 	%f2173, %f2118, %f2113, %f2057;
	ld.shared.f32 	%f2119, [_ZZ10beastDgemmiPdS_S_E2sB+20];
	fma.rn.f32 	%f2172, %f2119, %f2113, %f2059;
	ld.shared.f32 	%f2120, [_ZZ10beastDgemmiPdS_S_E2sB+24];
	fma.rn.f32 	%f2171, %f2120, %f2113, %f2061;
	ld.shared.f32 	%f2121, [_ZZ10beastDgemmiPdS_S_E2sB+28];
	fma.rn.f32 	%f2170, %f2121, %f2113, %f2063;
	ld.shared.f32 	%f2122, [_ZZ10beastDgemmiPdS_S_E2sB+32];
	fma.rn.f32 	%f2169, %f2122, %f2113, %f2065;
	ld.shared.f32 	%f2123, [_ZZ10beastDgemmiPdS_S_E2sB+36];
	fma.rn.f32 	%f2168, %f2123, %f2113, %f2067;
	ld.shared.f32 	%f2124, [_ZZ10beastDgemmiPdS_S_E2sB+40];
	fma.rn.f32 	%f2167, %f2124, %f2113, %f2069;
	ld.shared.f32 	%f2125, [_ZZ10beastDgemmiPdS_S_E2sB+44];
	fma.rn.f32 	%f2166, %f2125, %f2113, %f2071;
	ld.shared.f32 	%f2126, [_ZZ10beastDgemmiPdS_S_E2sB+48];
	fma.rn.f32 	%f2165, %f2126, %f2113, %f2073;
	ld.shared.f32 	%f2127, [_ZZ10beastDgemmiPdS_S_E2sB+52];
	fma.rn.f32 	%f2164, %f2127, %f2113, %f2075;
	ld.shared.f32 	%f2128, [_ZZ10beastDgemmiPdS_S_E2sB+56];
	fma.rn.f32 	%f2163, %f2128, %f2113, %f2077;
	ld.shared.f32 	%f2129, [_ZZ10beastDgemmiPdS_S_E2sB+60];
	fma.rn.f32 	%f2162, %f2129, %f2113, %f2079;
	ld.shared.f32 	%f2130, [_ZZ10beastDgemmiPdS_S_E2sB+64];
	fma.rn.f32 	%f2161, %f2130, %f2113, %f2081;
	ld.shared.f32 	%f2131, [_ZZ10beastDgemmiPdS_S_E2sB+68];
	fma.rn.f32 	%f2160, %f2131, %f2113, %f2083;
	ld.shared.f32 	%f2132, [_ZZ10beastDgemmiPdS_S_E2sB+72];
	fma.rn.f32 	%f2159, %f2132, %f2113, %f2085;
	ld.shared.f32 	%f2133, [_ZZ10beastDgemmiPdS_S_E2sB+76];
	fma.rn.f32 	%f2158, %f2133, %f2113, %f2087;
	ld.shared.f32 	%f2134, [_ZZ10beastDgemmiPdS_S_E2sB+80];
	fma.rn.f32 	%f2157, %f2134, %f2113, %f2089;
	ld.shared.f32 	%f2135, [_ZZ10beastDgemmiPdS_S_E2sB+84];
	fma.rn.f32 	%f2156, %f2135, %f2113, %f2091;
	ld.shared.f32 	%f2136, [_ZZ10beastDgemmiPdS_S_E2sB+88];
	fma.rn.f32 	%f2155, %f2136, %f2113, %f2093;
	ld.shared.f32 	%f2137, [_ZZ10beastDgemmiPdS_S_E2sB+92];
	fma.rn.f32 	%f2154, %f2137, %f2113, %f2095;
	ld.shared.f32 	%f2138, [_ZZ10beastDgemmiPdS_S_E2sB+96];
	fma.rn.f32 	%f2153, %f2138, %f2113, %f2097;
	ld.shared.f32 	%f2139, [_ZZ10beastDgemmiPdS_S_E2sB+100];
	fma.rn.f32 	%f2152, %f2139, %f2113, %f2099;
	ld.shared.f32 	%f2140, [_ZZ10beastDgemmiPdS_S_E2sB+104];
	fma.rn.f32 	%f2151, %f2140, %f2113, %f2101;
	ld.shared.f32 	%f2141, [_ZZ10beastDgemmiPdS_S_E2sB+108];
	fma.rn.f32 	%f2150, %f2141, %f2113, %f2103;
	ld.shared.f32 	%f2142, [_ZZ10beastDgemmiPdS_S_E2sB+112];
	fma.rn.f32 	%f2149, %f2142, %f2113, %f2105;
	ld.shared.f32 	%f2143, [_ZZ10beastDgemmiPdS_S_E2sB+116];
	fma.rn.f32 	%f2148, %f2143, %f2113, %f2107;
	ld.shared.f32 	%f2144, [_ZZ10beastDgemmiPdS_S_E2sB+120];
	fma.rn.f32 	%f2147, %f2144, %f2113, %f2109;
	ld.shared.f32 	%f2145, [_ZZ10beastDgemmiPdS_S_E2sB+124];
	fma.rn.f32 	%f2146, %f2145, %f2113, %f2111;
	add.s32 	%r153, %r153, 32;
	shl.b32 	%r117, %r105, 5;
	add.s32 	%r152, %r152, %r117;
	add.s32 	%r151, %r151, %r117;
	add.s32 	%r150, %r150, %r117;
	add.s32 	%r149, %r149, %r117;
	add.s32 	%r148, %r148, %r117;
	add.s32 	%r147, %r147, %r117;
	add.s32 	%r146, %r146, %r117;
	add.s32 	%r145, %r145, %r117;
	add.s32 	%r144, %r144, %r117;
	add.s32 	%r143, %r143, %r117;
	add.s32 	%r142, %r142, %r117;
	add.s32 	%r141, %r141, %r117;
	add.s32 	%r140, %r140, %r117;
	add.s32 	%r139, %r139, %r117;
	add.s32 	%r138, %r138, %r117;
	add.s32 	%r137, %r137, %r117;
	add.s32 	%r136, %r136, %r117;
	add.s32 	%r135, %r135, %r117;
	add.s32 	%r134, %r134, %r117;
	add.s32 	%r133, %r133, %r117;
	add.s32 	%r132, %r132, %r117;
	add.s32 	%r131, %r131, %r117;
	add.s32 	%r130, %r130, %r117;
	add.s32 	%r129, %r129, %r117;
	add.s32 	%r128, %r128, %r117;
	add.s32 	%r127, %r127, %r117;
	add.s32 	%r126, %r126, %r117;
	add.s32 	%r125, %r125, %r117;
	add.s32 	%r124, %r124, %r117;
	add.s32 	%r123, %r123, %r117;
	add.s32 	%r122, %r122, %r117;
	add.s32 	%r121, %r121, %r117;
	add.s32 	%r120, %r120, %r117;
	setp.lt.s32 	%p2, %r153, %r105;
	@%p2 bra 	$L__BB0_2;
	cvt.f64.f32 	%fd161, %f2177;
	cvt.f64.f32 	%fd160, %f2176;
	cvt.f64.f32 	%fd159, %f2175;
	cvt.f64.f32 	%fd158, %f2174;
	cvt.f64.f32 	%fd157, %f2173;
	cvt.f64.f32 	%fd156, %f2172;
	cvt.f64.f32 	%fd155, %f2171;
	cvt.f64.f32 	%fd154, %f2170;
	cvt.f64.f32 	%fd153, %f2169;
	cvt.f64.f32 	%fd152, %f2168;
	cvt.f64.f32 	%fd151, %f2167;
	cvt.f64.f32 	%fd150, %f2166;
	cvt.f64.f32 	%fd149, %f2165;
	cvt.f64.f32 	%fd148, %f2164;
	cvt.f64.f32 	%fd147, %f2163;
	cvt.f64.f32 	%fd146, %f2162;
	cvt.f64.f32 	%fd145, %f2161;
	cvt.f64.f32 	%fd144, %f2160;
	cvt.f64.f32 	%fd143, %f2159;
	cvt.f64.f32 	%fd142, %f2158;
	cvt.f64.f32 	%fd141, %f2157;
	cvt.f64.f32 	%fd140, %f2156;
	cvt.f64.f32 	%fd139, %f2155;
	cvt.f64.f32 	%fd138, %f2154;
	cvt.f64.f32 	%fd137, %f2153;
	cvt.f64.f32 	%fd136, %f2152;
	cvt.f64.f32 	%fd135, %f2151;
	cvt.f64.f32 	%fd134, %f2150;
	cvt.f64.f32 	%fd133, %f2149;
	cvt.f64.f32 	%fd132, %f2148;
	cvt.f64.f32 	%fd131, %f2147;
	cvt.f64.f32 	%fd130, %f2146;
$L__BB0_4:
	ld.param.u64 	%rd141, [_Z10beastDgemmiPdS_S__param_3];
	add.s32 	%r118, %r1, %r3;
	cvta.to.global.u64 	%rd104, %rd141;
	mad.lo.s32 	%r119, %r2, %r105, %r118;
	mul.wide.s32 	%rd105, %r119, 8;
	add.s64 	%rd106, %rd104, %rd105;
	st.global.f64 	[%rd106], %fd161;
	mul.wide.s32 	%rd107, %r105, 8;
	add.s64 	%rd108, %rd106, %rd107;
	st.global.f64 	[%rd108], %fd160;
	add.s64 	%rd109, %rd108, %rd107;
	st.global.f64 	[%rd109], %fd159;
	add.s64 	%rd110, %rd109, %rd107;
	st.global.f64 	[%rd110], %fd158;
	add.s64 	%rd111, %rd110, %rd107;
	st.global.f64 	[%rd111], %fd157;
	add.s64 	%rd112, %rd111, %rd107;
	st.global.f64 	[%rd112], %fd156;
	add.s64 	%rd113, %rd112, %rd107;
	st.global.f64 	[%rd113], %fd155;
	add.s64 	%rd114, %rd113, %rd107;
	st.global.f64 	[%rd114], %fd154;
	add.s64 	%rd115, %rd114, %rd107;
	st.global.f64 	[%rd115], %fd153;
	add.s64 	%rd116, %rd115, %rd107;
	st.global.f64 	[%rd116], %fd152;
	add.s64 	%rd117, %rd116, %rd107;
	st.global.f64 	[%rd117], %fd151;
	add.s64 	%rd118, %rd117, %rd107;
	st.global.f64 	[%rd118], %fd150;
	add.s64 	%rd119, %rd118, %rd107;
	st.global.f64 	[%rd119], %fd149;
	add.s64 	%rd120, %rd119, %rd107;
	st.global.f64 	[%rd120], %fd148;
	add.s64 	%rd121, %rd120, %rd107;
	st.global.f64 	[%rd121], %fd147;
	add.s64 	%rd122, %rd121, %rd107;
	st.global.f64 	[%rd122], %fd146;
	add.s64 	%rd123, %rd122, %rd107;
	st.global.f64 	[%rd123], %fd145;
	add.s64 	%rd124, %rd123, %rd107;
	st.global.f64 	[%rd124], %fd144;
	add.s64 	%rd125, %rd124, %rd107;
	st.global.f64 	[%rd125], %fd143;
	add.s64 	%rd126, %rd125, %rd107;
	st.global.f64 	[%rd126], %fd142;
	add.s64 	%rd127, %rd126, %rd107;
	st.global.f64 	[%rd127], %fd141;
	add.s64 	%rd128, %rd127, %rd107;
	st.global.f64 	[%rd128], %fd140;
	add.s64 	%rd129, %rd128, %rd107;
	st.global.f64 	[%rd129], %fd139;
	add.s64 	%rd130, %rd129, %rd107;
	st.global.f64 	[%rd130], %fd138;
	add.s64 	%rd131, %rd130, %rd107;
	st.global.f64 	[%rd131], %fd137;
	add.s64 	%rd132, %rd131, %rd107;
	st.global.f64 	[%rd132], %fd136;
	add.s64 	%rd133, %rd132, %rd107;
	st.global.f64 	[%rd133], %fd135;
	add.s64 	%rd134, %rd133, %rd107;
	st.global.f64 	[%rd134], %fd134;
	add.s64 	%rd135, %rd134, %rd107;
	st.global.f64 	[%rd135], %fd133;
	add.s64 	%rd136, %rd135, %rd107;
	st.global.f64 	[%rd136], %fd132;
	add.s64 	%rd137, %rd136, %rd107;
	st.global.f64 	[%rd137], %fd131;
	add.s64 	%rd138, %rd137, %rd107;
	st.global.f64 	[%rd138], %fd130;
	ret;

}
	// .globl	_Z7mat_mulPdS_S_
.visible .entry _Z7mat_mulPdS_S_(
	.param .u64 .ptr .align 1 _Z7mat_mulPdS_S__param_0,
	.param .u64 .ptr .align 1 _Z7mat_mulPdS_S__param_1,
	.param .u64 .ptr .align 1 _Z7mat_mulPdS_S__param_2
)
{
	.reg .pred 	%p<2>;
	.reg .b32 	%r<29>;
	.reg .b64 	%rd<16>;
	.reg .b64 	%fd<102>;
	// demoted variable
	.shared .align 8 .b8 _ZZ7mat_mulPdS_S_E2As[8192];
	// demoted variable
	.shared .align 8 .b8 _ZZ7mat_mulPdS_S_E2Bs[8192];
	ld.param.u64 	%rd6, [_Z7mat_mulPdS_S__param_0];
	ld.param.u64 	%rd7, [_Z7mat_mulPdS_S__param_1];
	ld.param.u64 	%rd5, [_Z7mat_mulPdS_S__param_2];
	cvta.to.global.u64 	%rd8, %rd7;
	cvta.to.global.u64 	%rd1, %rd6;
	mov.u32 	%r13, %ctaid.x;
	mov.u32 	%r14, %ctaid.y;
	mov.u32 	%r15, %tid.x;
	mov.u32 	%r16, %tid.y;
	shl.b32 	%r17, %r13, 15;
	shl.b32 	%r18, %r15, 10;
	or.b32  	%r19, %r18, %r16;
	add.s32 	%r1, %r19, %r17;
	shl.b32 	%r20, %r15, 8;
	mov.u32 	%r21, _ZZ7mat_mulPdS_S_E2As;
	add.s32 	%r2, %r21, %r20;
	shl.b32 	%r22, %r16, 3;
	add.s32 	%r3, %r2, %r22;
	shl.b32 	%r4, %r14, 5;
	add.s32 	%r23, %r19, %r4;
	mov.u32 	%r24, _ZZ7mat_mulPdS_S_E2Bs;
	add.s32 	%r6, %r24, %r22;
	add.s32 	%r5, %r6, %r20;
	mul.wide.u32 	%rd9, %r23, 8;
	add.s64 	%rd15, %rd8, %rd9;
	or.b32  	%r25, %r16, %r17;
	add.s32 	%r27, %r25, %r18;
	mov.b32 	%r28, 0;
	mov.f64 	%fd101, 0d0000000000000000;
$L__BB1_1:
	mul.wide.s32 	%rd10, %r27, 8;
	add.s64 	%rd11, %rd1, %rd10;
	ld.global.f64 	%fd4, [%rd11];
	st.shared.f64 	[%r3], %fd4;
	ld.global.f64 	%fd5, [%rd15];
	st.shared.f64 	[%r5], %fd5;
	bar.sync 	0;
	ld.shared.f64 	%fd6, [%r2];
	ld.shared.f64 	%fd7, [%r6];
	fma.rn.f64 	%fd8, %fd6, %fd7, %fd101;
	ld.shared.f64 	%fd9, [%r2+8];
	ld.shared.f64 	%fd10, [%r6+256];
	fma.rn.f64 	%fd11, %fd9, %fd10, %fd8;
	ld.shared.f64 	%fd12, [%r2+16];
	ld.shared.f64 	%fd13, [%r6+512];
	fma.rn.f64 	%fd14, %fd12, %fd13, %fd11;
	ld.shared.f64 	%fd15, [%r2+24];
	ld.shared.f64 	%fd16, [%r6+768];
	fma.rn.f64 	%fd17, %fd15, %fd16, %fd14;
	ld.shared.f64 	%fd18, [%r2+32];
	ld.shared.f64 	%fd19, [%r6+1024];
	fma.rn.f64 	%fd20, %fd18, %fd19, %fd17;
	ld.shared.f64 	%fd21, [%r2+40];
	ld.shared.f64 	%fd22, [%r6+1280];
	fma.rn.f64 	%fd23, %fd21, %fd22, %fd20;
	ld.shared.f64 	%fd24, [%r2+48];
	ld.shared.f64 	%fd25, [%r6+1536];
	fma.rn.f64 	%fd26, %fd24, %fd25, %fd23;
	ld.shared.f64 	%fd27, [%r2+56];
	ld.shared.f64 	%fd28, [%r6+1792];
	fma.rn.f64 	%fd29, %fd27, %fd28, %fd26;
	ld.shared.f64 	%fd30, [%r2+64];
	ld.shared.f64 	%fd31, [%r6+2048];
	fma.rn.f64 	%fd32, %fd30, %fd31, %fd29;
	ld.shared.f64 	%fd33, [%r2+72];
	ld.shared.f64 	%fd34, [%r6+2304];
	fma.rn.f64 	%fd35, %fd33, %fd34, %fd32;
	ld.shared.f64 	%fd36, [%r2+80];
	ld.shared.f64 	%fd37, [%r6+2560];
	fma.rn.f64 	%fd38, %fd36, %fd37, %fd35;
	ld.shared.f64 	%fd39, [%r2+88];
	ld.shared.f64 	%fd40, [%r6+2816];
	fma.rn.f64 	%fd41, %fd39, %fd40, %fd38;
	ld.shared.f64 	%fd42, [%r2+96];
	ld.shared.f64 	%fd43, [%r6+3072];
	fma.rn.f64 	%fd44, %fd42, %fd43, %fd41;
	ld.shared.f64 	%fd45, [%r2+104];
	ld.shared.f64 	%fd46, [%r6+3328];
	fma.rn.f64 	%fd47, %fd45, %fd46, %fd44;
	ld.shared.f64 	%fd48, [%r2+112];
	ld.shared.f64 	%fd49, [%r6+3584];
	fma.rn.f64 	%fd50, %fd48, %fd49, %fd47;
	ld.shared.f64 	%fd51, [%r2+120];
	ld.shared.f64 	%fd52, [%r6+3840];
	fma.rn.f64 	%fd53, %fd51, %fd52, %fd50;
	ld.shared.f64 	%fd54, [%r2+128];
	ld.shared.f64 	%fd55, [%r6+4096];
	fma.rn.f64 	%fd56, %fd54, %fd55, %fd53;
	ld.shared.f64 	%fd57, [%r2+136];
	ld.shared.f64 	%fd58, [%r6+4352];
	fma.rn.f64 	%fd59, %fd57, %fd58, %fd56;
	ld.shared.f64 	%fd60, [%r2+144];
	ld.shared.f64 	%fd61, [%r6+4608];
	fma.rn.f64 	%fd62, %fd60, %fd61, %fd59;
	ld.shared.f64 	%fd63, [%r2+152];
	ld.shared.f64 	%fd64, [%r6+4864];
	fma.rn.f64 	%fd65, %fd63, %fd64, %fd62;
	ld.shared.f64 	%fd66, [%r2+160];
	ld.shared.f64 	%fd67, [%r6+5120];
	fma.rn.f64 	%fd68, %fd66, %fd67, %fd65;
	ld.shared.f64 	%fd69, [%r2+168];
	ld.shared.f64 	%fd70, [%r6+5376];
	fma.rn.f64 	%fd71, %fd69, %fd70, %fd68;
	ld.shared.f64 	%fd72, [%r2+176];
	ld.shared.f64 	%fd73, [%r6+5632];
	fma.rn.f64 	%fd74, %fd72, %fd73, %fd71;
	ld.shared.f64 	%fd75, [%r2+184];
	ld.shared.f64 	%fd76, [%r6+5888];
	fma.rn.f64 	%fd77, %fd75, %fd76, %fd74;
	ld.shared.f64 	%fd78, [%r2+192];
	ld.shared.f64 	%fd79, [%r6+6144];
	fma.rn.f64 	%fd80, %fd78, %fd79, %fd77;
	ld.shared.f64 	%fd81, [%r2+200];
	ld.shared.f64 	%fd82, [%r6+6400];
	fma.rn.f64 	%fd83, %fd81, %fd82, %fd80;
	ld.shared.f64 	%fd84, [%r2+208];
	ld.shared.f64 	%fd85, [%r6+6656];
	fma.rn.f64 	%fd86, %fd84, %fd85, %fd83;
	ld.shared.f64 	%fd87, [%r2+216];
	ld.shared.f64 	%fd88, [%r6+6912];
	fma.rn.f64 	%fd89, %fd87, %fd88, %fd86;
	ld.shared.f64 	%fd90, [%r2+224];
	ld.shared.f64 	%fd91, [%r6+7168];
	fma.rn.f64 	%fd92, %fd90, %fd91, %fd89;
	ld.shared.f64 	%fd93, [%r2+232];
	ld.shared.f64 	%fd94, [%r6+7424];
	fma.rn.f64 	%fd95, %fd93, %fd94, %fd92;
	ld.shared.f64 	%fd96, [%r2+240];
	ld.shared.f64 	%fd97, [%r6+7680];
	fma.rn.f64 	%fd98, %fd96, %fd97, %fd95;
	ld.shared.f64 	%fd99, [%r2+248];
	ld.shared.f64 	%fd100, [%r6+7936];
	fma.rn.f64 	%fd101, %fd99, %fd100, %fd98;
	bar.sync 	0;
	add.s32 	%r28, %r28, 1;
	add.s64 	%rd15, %rd15, 262144;
	add.s32 	%r27, %r27, 32;
	setp.ne.s32 	%p1, %r28, 32;
	@%p1 bra 	$L__BB1_1;
	cvta.to.global.u64 	%rd12, %rd5;
	add.s32 	%r26, %r1, %r4;
	mul.wide.s32 	%rd13, %r26, 8;
	add.s64 	%rd14, %rd12, %rd13;
	st.global.f64 	[%rd14], %fd101;
	ret;

}


// ===== COMPILED SASS (sm_100) =====

	.target	sm_100

	.elftype	@"ET_EXEC"


//--------------------- .note.nv.tkinfo           --------------------------
	.section	.note.nv.tkinfo,"",@"SHT_NOTE"
	.sectionflags	@"SHF_NOTE_NV_TKINFO"
	.tkinfo
        /*0018*/ 	.word	0x00000002
        /*0030*/ 	.string	""
        /*0030*/ 	.string	"ptxas"
        /*0030*/ 	.string	"Cuda compilation tools, release 13.0, V13.0.88"
        /*0030*/ 	.string	"Build cuda_13.0.r13.0/compiler.36424714_0"
        /*0030*/ 	.string	"-arch sm_100 -m 64 "



//--------------------- .note.nv.cuinfo           --------------------------
	.section	.note.nv.cuinfo,"",@"SHT_NOTE"
	.sectionflags	@"SHF_NOTE_NV_CUINFO"
        /*0018*/ 	.short	0x0002
        /*001a*/ 	.short	0x0064
        /*001c*/ 	.short	0x0082
	.zero		2


//--------------------- .nv.info                  --------------------------
	.section	.nv.info,"",@"SHT_CUDA_INFO"
	.align	4


	//----- nvinfo : EIATTR_REGCOUNT
	.align		4
        /*0000*/ 	.byte	0x04, 0x2f
        /*0002*/ 	.short	(.L_1 - .L_0)
	.align		4
.L_0:
        /*0004*/ 	.word	index@(_Z10beastDgemmiPdS_S_)
        /*0008*/ 	.word	0x00000066


	//----- nvinfo : EIATTR_FRAME_SIZE
	.align		4
.L_1:
        /*000c*/ 	.byte	0x04, 0x11
        /*000e*/ 	.short	(.L_3 - .L_2)
	.align		4
.L_2:
        /*0010*/ 	.word	index@(_Z10beastDgemmiPdS_S_)
        /*0014*/ 	.word	0x00000000


	//----- nvinfo : EIATTR_REGCOUNT
	.align		4
.L_3:
        /*0018*/ 	.byte	0x04, 0x2f
        /*001a*/ 	.short	(.L_5 - .L_4)
	.align		4
.L_4:
        /*001c*/ 	.word	index@(_Z7mat_mulPdS_S_)
        /*0020*/ 	.word	0x0000001e


	//----- nvinfo : EIATTR_FRAME_SIZE
	.align		4
.L_5:
        /*0024*/ 	.byte	0x04, 0x11
        /*0026*/ 	.short	(.L_7 - .L_6)
	.align		4
.L_6:
        /*0028*/ 	.word	index@(_Z7mat_mulPdS_S_)
        /*002c*/ 	.word	0x00000000


	//----- nvinfo : EIATTR_MIN_STACK_SIZE
	.align		4
.L_7:
        /*0030*/ 	.byte	0x04, 0x12
        /*0032*/ 	.short	(.L_9 - .L_8)
	.align		4
.L_8:
        /*0034*/ 	.word	index@(_Z7mat_mulPdS_S_)
        /*0038*/ 	.word	0x00000000


	//----- nvinfo : EIATTR_MIN_STACK_SIZE
	.align		4
.L_9:
        /*003c*/ 	.byte	0x04, 0x12
        /*003e*/ 	.short	(.L_11 - .L_10)
	.align		4
.L_10:
        /*0040*/ 	.word	index@(_Z10beastDgemmiPdS_S_)
        /*0044*/ 	.word	0x00000000
.L_11:


//--------------------- .nv.compat                --------------------------
	.section	.nv.compat,"",@"SHT_CUDA_COMPAT_INFO"
	.align	4
        /*0000*/ 	.byte	0x02, 0x09, 0x00, 0x00, 0x02, 0x02, 0x01, 0x00, 0x02, 0x05, 0x05, 0x00, 0x03, 0x07, 0x01, 0x01
        /*0010*/ 	.byte	0x02, 0x03, 0x00, 0x00, 0x02, 0x06, 0x01, 0x00, 0x04, 0x0b, 0x08, 0x00, 0x01, 0x00, 0x00, 0x00
        /*0020*/ 	.byte	0x00, 0x00, 0x00, 0x00


//--------------------- .nv.info._Z7mat_mulPdS_S_ --------------------------
	.section	.nv.info._Z7mat_mulPdS_S_,"",@"SHT_CUDA_INFO"
	.sectionflags	@""
	.align	4


	//----- nvinfo : EIATTR_CUDA_API_VERSION
	.align		4
        /*0000*/ 	.byte	0x04, 0x37
        /*0002*/ 	.short	(.L_13 - .L_12)
.L_12:
        /*0004*/ 	.word	0x00000082


	//----- nvinfo : EIATTR_KPARAM_INFO
	.align		4
.L_13:
        /*0008*/ 	.byte	0x04, 0x17
        /*000a*/ 	.short	(.L_15 - .L_14)
.L_14:
        /*000c*/ 	.word	0x00000000
        /*0010*/ 	.short	0x0002
        /*0012*/ 	.short	0x0010
        /*0014*/ 	.byte	0x00, 0xf5, 0x21, 0x00


	//----- nvinfo : EIATTR_KPARAM_INFO
	.align		4
.L_15:
        /*0018*/ 	.byte	0x04, 0x17
        /*001a*/ 	.short	(.L_17 - .L_16)
.L_16:
        /*001c*/ 	.word	0x00000000
        /*0020*/ 	.short	0x0001
        /*0022*/ 	.short	0x0008
        /*0024*/ 	.byte	0x00, 0xf5, 0x21, 0x00


	//----- nvinfo : EIATTR_KPARAM_INFO
	.align		4
.L_17:
        /*0028*/ 	.byte	0x04, 0x17
        /*002a*/ 	.short	(.L_19 - .L_18)
.L_18:
        /*002c*/ 	.word	0x00000000
        /*0030*/ 	.short	0x0000
        /*0032*/ 	.short	0x0000
        /*0034*/ 	.byte	0x00, 0xf5, 0x21, 0x00


	//----- nvinfo : EIATTR_SPARSE_MMA_MASK
	.align		4
.L_19:
        /*0038*/ 	.byte	0x03, 0x50
        /*003a*/ 	.short	0x0000


	//----- nvinfo : EIATTR_MAXREG_COUNT
	.align		4
        /*003c*/ 	.byte	0x03, 0x1b
        /*003e*/ 	.short	0x00ff


	//----- nvinfo : EIATTR_NUM_BARRIERS
	.align		4
        /*0040*/ 	.byte	0x02, 0x4c
        /*0042*/ 	.byte	0x01
	.zero		1


	//----- nvinfo : EIATTR_MERCURY_ISA_VERSION
	.align		4
        /*0044*/ 	.byte	0x03, 0x5f
        /*0046*/ 	.short	0x0101


	//----- nvinfo : EIATTR_VRC_CTA_INIT_COUNT
	.align		4
        /*0048*/ 	.byte	0x02, 0x4a
	.zero		1
	.zero		1


	//----- nvinfo : EIATTR_EXIT_INSTR_OFFSETS
	.align		4
        /*004c*/ 	.byte	0x04, 0x1c
        /*004e*/ 	.short	(.L_21 - .L_20)


	//   ....[0]....
.L_20:
        /*0050*/ 	.word	0x000007c0


	//----- nvinfo : EIATTR_CBANK_PARAM_SIZE
	.align		4
.L_21:
        /*0054*/ 	.byte	0x03, 0x19
        /*0056*/ 	.short	0x0018


	//----- nvinfo : EIATTR_PARAM_CBANK
	.align		4
        /*0058*/ 	.byte	0x04, 0x0a
        /*005a*/ 	.short	(.L_23 - .L_22)
	.align		4
.L_22:
        /*005c*/ 	.word	index@(.nv.constant0._Z7mat_mulPdS_S_)
        /*0060*/ 	.short	0x0380
        /*0062*/ 	.short	0x0018


	//----- nvinfo : EIATTR_SW_WAR
	.align		4
.L_23:
        /*0064*/ 	.byte	0x04, 0x36
        /*0066*/ 	.short	(.L_25 - .L_24)
.L_24:
        /*0068*/ 	.word	0x00000008
.L_25:


//--------------------- .nv.info._Z10beastDgemmiPdS_S_ --------------------------
	.section	.nv.info._Z10beastDgemmiPdS_S_,"",@"SHT_CUDA_INFO"
	.sectionflags	@""
	.align	4


	//----- nvinfo : EIATTR_CUDA_API_VERSION
	.align		4
        /*0000*/ 	.byte	0x04, 0x37
        /*0002*/ 	.short	(.L_27 - .L_26)
.L_26:
        /*0004*/ 	.word	0x00000082


	//----- nvinfo : EIATTR_KPARAM_INFO
	.align		4
.L_27:
        /*0008*/ 	.byte	0x04, 0x17
        /*000a*/ 	.short	(.L_29 - .L_28)
.L_28:
        /*000c*/ 	.word	0x00000000
        /*0010*/ 	.short	0x0003
        /*0012*/ 	.short	0x0018
        /*0014*/ 	.byte	0x00, 0xf5, 0x21, 0x00


	//----- nvinfo : EIATTR_KPARAM_INFO
	.align		4
.L_29:
        /*0018*/ 	.byte	0x04, 0x17
        /*001a*/ 	.short	(.L_31 - .L_30)
.L_30:
        /*001c*/ 	.word	0x00000000
        /*0020*/ 	.short	0x0002
        /*0022*/ 	.short	0x0010
        /*0024*/ 	.byte	0x00, 0xf5, 0x21, 0x00


	//----- nvinfo : EIATTR_KPARAM_INFO
	.align		4
.L_31:
        /*0028*/ 	.byte	0x04, 0x17
        /*002a*/ 	.short	(.L_33 - .L_32)
.L_32:
        /*002c*/ 	.word	0x00000000
        /*0030*/ 	.short	0x0001
        /*0032*/ 	.short	0x0008
        /*0034*/ 	.byte	0x00, 0xf5, 0x21, 0x00


	//----- nvinfo : EIATTR_KPARAM_INFO
	.align		4
.L_33:
        /*0038*/ 	.byte	0x04, 0x17
        /*003a*/ 	.short	(.L_35 - .L_34)
.L_34:
        /*003c*/ 	.word	0x00000000
        /*0040*/ 	.short	0x0000
        /*0042*/ 	.short	0x0000
        /*0044*/ 	.byte	0x00, 0xf0, 0x11, 0x00


	//----- nvinfo : EIATTR_SPARSE_MMA_MASK
	.align		4
.L_35:
        /*0048*/ 	.byte	0x03, 0x50
        /*004a*/ 	.short	0x0000


	//----- nvinfo : EIATTR_MAXREG_COUNT
	.align		4
        /*004c*/ 	.byte	0x03, 0x1b
        /*004e*/ 	.short	0x00ff


	//----- nvinfo : EIATTR_MERCURY_ISA_VERSION
	.align		4
        /*0050*/ 	.byte	0x03, 0x5f
        /*0052*/ 	.short	0x0101


	//----- nvinfo : EIATTR_VRC_CTA_INIT_COUNT
	.align		4
        /*0054*/ 	.byte	0x02, 0x4a
	.zero		1
	.zero		1


	//----- nvinfo : EIATTR_EXIT_INSTR_OFFSETS
	.align		4
        /*0058*/ 	.byte	0x04, 0x1c
        /*005a*/ 	.short	(.L_37 - .L_36)


	//   ....[0]....
.L_36:
        /*005c*/ 	.word	0x00006ca0


	//----- nvinfo : EIATTR_CBANK_PARAM_SIZE
	.align		4
.L_37:
        /*0060*/ 	.byte	0x03, 0x19
        /*0062*/ 	.short	0x0020


	//----- nvinfo : EIATTR_PARAM_CBANK
	.align		4
        /*0064*/ 	.byte	0x04, 0x0a
        /*0066*/ 	.short	(.L_39 - .L_38)
	.align		4
.L_38:
        /*0068*/ 	.word	index@(.nv.constant0._Z10beastDgemmiPdS_S_)
        /*006c*/ 	.short	0x0380
        /*006e*/ 	.short	0x0020


	//----- nvinfo : EIATTR_SW_WAR
	.align		4
.L_39:
        /*0070*/ 	.byte	0x04, 0x36
        /*0072*/ 	.short	(.L_41 - .L_40)
.L_40:
        /*0074*/ 	.word	0x00000008
.L_41:


//--------------------- .nv.callgraph             --------------------------
	.section	.nv.callgraph,"",@"SHT_CUDA_CALLGRAPH"
	.align	4
	.sectionentsize	8
	.align		4
        /*0000*/ 	.word	0x00000000
	.align		4
        /*0004*/ 	.word	0xffffffff
	.align		4
        /*0008*/ 	.word	0x00000000
	.align		4
        /*000c*/ 	.word	0xfffffffe
	.align		4
        /*0010*/ 	.word	0x00000000
	.align		4
        /*0014*/ 	.word	0xfffffffd
	.align		4
        /*0018*/ 	.word	0x00000000
	.align		4
        /*001c*/ 	.word	0xfffffffc


//--------------------- .text._Z7mat_mulPdS_S_    --------------------------
	.section	.text._Z7mat_mulPdS_S_,"ax",@progbits
	.align	128
        .global         _Z7mat_mulPdS_S_
        .type           _Z7mat_mulPdS_S_,@function
        .size           _Z7mat_mulPdS_S_,(.L_x_5 - _Z7mat_mulPdS_S_)
        .other          _Z7mat_mulPdS_S_,@"STO_CUDA_ENTRY STV_DEFAULT"
_Z7mat_mulPdS_S_:
.text._Z7mat_mulPdS_S_:
[----:B------:R-:W-:Y:S01]  /*0000*/  LDC R1, c[0x0][0x37c] ;  /* 0x0000df00ff017b82 */ /* 0x000fe20000000800 */
[----:B------:R-:W0:Y:S07]  /*0010*/  S2R R9, SR_TID.X ;  /* 0x0000000000097919 */ /* 0x000e2e0000002100 */
[----:B------:R-:W1:Y:S01]  /*0020*/  S2UR UR4, SR_CTAID.X ;  /* 0x00000000000479c3 */ /* 0x000e620000002500 */
[----:B------:R-:W-:Y:S01]  /*0030*/  UMOV UR5, 0x400 ;  /* 0x0000040000057882 */ /* 0x000fe20000000000 */
[----:B------:R-:W-:Y:S01]  /*0040*/  CS2R R10, SRZ ;  /* 0x00000000000a7805 */ /* 0x000fe2000001ff00 */
[----:B------:R-:W2:Y:S01]  /*0050*/  S2R R13, SR_TID.Y ;  /* 0x00000000000d7919 */ /* 0x000ea20000002200 */
[----:B------:R-:W-:Y:S01]  /*0060*/  UIADD3 UR6, UPT, UPT, UR5, 0x2000, URZ ;  /* 0x0000200005067890 */ /* 0x000fe2000fffe0ff */
[----:B------:R-:W3:Y:S01]  /*0070*/  LDCU.64 UR8, c[0x0][0x358] ;  /* 0x00006b00ff0877ac */ /* 0x000ee20008000a00 */
[----:B------:R-:W4:Y:S02]  /*0080*/  S2R R0, SR_CTAID.Y ;  /* 0x0000000000007919 */ /* 0x000f240000002600 */
[----:B------:R-:W5:Y:S08]  /*0090*/  S2UR UR7, SR_CgaCtaId ;  /* 0x00000000000779c3 */ /* 0x000f700000008800 */
[----:B------:R-:W3:Y:S08]  /*00a0*/  LDC.64 R2, c[0x0][0x388] ;  /* 0x0000e200ff027b82 */ /* 0x000ef00000000a00 */
[----:B------:R-:W3:Y:S01]  /*00b0*/  LDC.64 R18, c[0x0][0x380] ;  /* 0x0000e000ff127b82 */ /* 0x000ee20000000a00 */
[----:B-1----:R-:W-:Y:S01]  /*00c0*/  USHF.L.U32 UR4, UR4, 0xf, URZ ;  /* 0x0000000f04047899 */ /* 0x002fe200080006ff */
[----:B0-----:R-:W-:Y:S01]  /*00d0*/  IMAD.SHL.U32 R4, R9, 0x400, RZ ;  /* 0x0000040009047824 */ /* 0x001fe200078e00ff */
[----:B-----5:R-:W-:-:S02]  /*00e0*/  ULEA UR5, UR7, UR5, 0x18 ;  /* 0x0000000507057291 */ /* 0x020fc4000f8ec0ff */
[----:B------:R-:W-:Y:S02]  /*00f0*/  ULEA UR6, UR7, UR6, 0x18 ;  /* 0x0000000607067291 */ /* 0x000fe4000f8ec0ff */
[----:B--2---:R-:W-:Y:S02]  /*0100*/  LOP3.LUT R7, R13, UR4, RZ, 0xfc, !PT ;  /* 0x000000040d077c12 */ /* 0x004fe4000f8efcff */
[----:B------:R-:W-:Y:S02]  /*0110*/  LOP3.LUT R17, R4, R13, RZ, 0xfc, !PT ;  /* 0x0000000d04117212 */ /* 0x000fe400078efcff */
[----:B------:R-:W-:Y:S02]  /*0120*/  LEA R16, R9, UR5, 0x8 ;  /* 0x0000000509107c11 */ /* 0x000fe4000f8e40ff */
[C---:B------:R-:W-:Y:S01]  /*0130*/  LEA R6, R13.reuse, UR6, 0x3 ;  /* 0x000000060d067c11 */ /* 0x040fe2000f8e18ff */
[----:B----4-:R-:W-:Y:S01]  /*0140*/  IMAD R5, R0, 0x20, R17 ;  /* 0x0000002000057824 */ /* 0x010fe200078e0211 */
[----:B------:R-:W-:Y:S01]  /*0150*/  IADD3 R4, PT, PT, R4, R7, RZ ;  /* 0x0000000704047210 */ /* 0x000fe20007ffe0ff */
[----:B------:R-:W-:Y:S01]  /*0160*/  IMAD R7, R13, 0x8, R16 ;  /* 0x000000080d077824 */ /* 0x000fe200078e0210 */
[----:B------:R-:W-:Y:S01]  /*0170*/  IADD3 R17, PT, PT, R17, UR4, RZ ;  /* 0x0000000411117c10 */ /* 0x000fe2000fffe0ff */
[----:B---3--:R-:W-:Y:S01]  /*0180*/  IMAD.WIDE.U32 R2, R5, 0x8, R2 ;  /* 0x0000000805027825 */ /* 0x008fe200078e0002 */
[----:B------:R-:W-:-:S03]  /*0190*/  UMOV UR4, URZ ;  /* 0x000000ff00047c82 */ /* 0x000fc60008000000 */
[----:B------:R-:W-:-:S07]  /*01a0*/  IMAD R5, R9, 0x100, R6 ;  /* 0x0000010009057824 */ /* 0x000fce00078e0206 */
.L_x_0:
[----:B------:R-:W-:Y:S01]  /*01b0*/  IMAD.WIDE R24, R4, 0x8, R18 ;  /* 0x0000000804187825 */ /* 0x000fe200078e0212 */
[----:B------:R-:W2:Y:S05]  /*01c0*/  LDG.E.64 R26, desc[UR8][R2.64] ;  /* 0x00000008021a7981 */ /* 0x000eaa000c1e1b00 */
[----:B------:R-:W3:Y:S04]  /*01d0*/  LDG.E.64 R24, desc[UR8][R24.64] ;  /* 0x0000000818187981 */ /* 0x000ee8000c1e1b00 */
[----:B---3--:R-:W-:Y:S04]  /*01e0*/  STS.64 [R7], R24 ;  /* 0x0000001807007388 */ /* 0x008fe80000000a00 */
[----:B--2---:R-:W-:Y:S01]  /*01f0*/  STS.64 [R5], R26 ;  /* 0x0000001a05007388 */ /* 0x004fe20000000a00 */
[----:B------:R-:W-:Y:S06]  /*0200*/  BAR.SYNC.DEFER_BLOCKING 0x0 ;  /* 0x0000000000007b1d */ /* 0x000fec0000010000 */
[----:B------:R-:W-:Y:S04]  /*0210*/  LDS.64 R8, [R6] ;  /* 0x0000000006087984 */ /* 0x000fe80000000a00 */
[----:B------:R-:W0:Y:S04]  /*0220*/  LDS.128 R12, [R16] ;  /* 0x00000000100c7984 */ /* 0x000e280000000c00 */
[----:B------:R-:W1:Y:S04]  /*0230*/  LDS.64 R20, [R6+0x100] ;  /* 0x0001000006147984 */ /* 0x000e680000000a00 */
[----:B------:R-:W-:Y:S04]  /*0240*/  LDS.64 R22, [R6+0x200] ;  /* 0x0002000006167984 */ /* 0x000fe80000000a00 */
[----:B------:R-:W-:Y:S01]  /*0250*/  LDS.64 R24, [R6+0x400] ;  /* 0x0004000006187984 */ /* 0x000fe20000000a00 */
[----:B0-----:R-:W-:-:S03]  /*0260*/  DFMA R12, R12, R8, R10 ;  /* 0x000000080c0c722b */ /* 0x001fc6000000000a */
[----:B------:R-:W0:Y:S05]  /*0270*/  LDS.128 R8, [R16+0x10] ;  /* 0x0000100010087984 */ /* 0x000e2a0000000c00 */
[----:B-1----:R-:W-:Y:S01]  /*0280*/  DFMA R14, R20, R14, R12 ;  /* 0x0000000e140e722b */ /* 0x002fe2000000000c */
[----:B------:R-:W1:Y:S07]  /*0290*/  LDS.64 R20, [R6+0x300] ;  /* 0x0003000006147984 */ /* 0x000e6e0000000a00 */
[----:B0-----:R-:W-:-:S02]  /*02a0*/  DFMA R8, R8, R22, R14 ;  /* 0x000000160808722b */ /* 0x001fc4000000000e */
[----:B------:R-:W0:Y:S04]  /*02b0*/  LDS.128 R12, [R16+0x20] ;  /* 0x00002000100c7984 */ /* 0x000e280000000c00 */
[----:B------:R-:W-:Y:S02]  /*02c0*/  LDS.64 R22, [R6+0x600] ;  /* 0x0006000006167984 */ /* 0x000fe40000000a00 */
[----:B-1----:R-:W-:Y:S02]  /*02d0*/  DFMA R10, R20, R10, R8 ;  /* 0x0000000a140a722b */ /* 0x002fe40000000008 */
[----:B------:R-:W1:Y:S06]  /*02e0*/  LDS.64 R20, [R6+0x500] ;  /* 0x0005000006147984 */ /* 0x000e6c0000000a00 */
        /* <DEDUP_REMOVED lines=57> */
[----:B------:R-:W2:Y:S02]  /*0680*/  LDS.64 R22, [R6+0x1d00] ;  /* 0x001d000006167984 */ /* 0x000ea40000000a00 */
[----:B-1----:R-:W-:Y:S02]  /*0690*/  DFMA R10, R20, R10, R8 ;  /* 0x0000000a140a722b */ /* 0x002fe40000000008 */
[----:B------:R-:W-:Y:S06]  /*06a0*/  LDS.64 R20, [R6+0x1e00] ;  /* 0x001e000006147984 */ /* 0x000fec0000000a00 */
[----:B0-----:R-:W-:-:S02]  /*06b0*/  DFMA R24, R12, R24, R10 ;  /* 0x000000180c18722b */ /* 0x001fc4000000000a */
[----:B------:R-:W0:Y:S04]  /*06c0*/  LDS.128 R8, [R16+0xf0] ;  /* 0x0000f00010087984 */ /* 0x000e280000000c00 */
[----:B------:R-:W1:Y:S02]  /*06d0*/  LDS.64 R12, [R6+0x1f00] ;  /* 0x001f0000060c7984 */ /* 0x000e640000000a00 */
[----:B--2---:R-:W-:Y:S01]  /*06e0*/  DFMA R14, R22, R14, R24 ;  /* 0x0000000e160e722b */ /* 0x004fe20000000018 */
[----:B------:R-:W-:-:S04]  /*06f0*/  UIADD3 UR4, UPT, UPT, UR4, 0x1, URZ ;  /* 0x0000000104047890 */ /* 0x000fc8000fffe0ff */
[----:B------:R-:W-:Y:S01]  /*0700*/  UISETP.NE.AND UP0, UPT, UR4, 0x20, UPT ;  /* 0x000000200400788c */ /* 0x000fe2000bf05270 */
[----:B------:R-:W-:Y:S01]  /*0710*/  BAR.SYNC.DEFER_BLOCKING 0x0 ;  /* 0x0000000000007b1d */ /* 0x000fe20000010000 */
[----:B------:R-:W-:Y:S02]  /*0720*/  IADD3 R2, P0, PT, R2, 0x40000, RZ ;  /* 0x0004000002027810 */ /* 0x000fe40007f1e0ff */
[----:B------:R-:W-:-:S03]  /*0730*/  IADD3 R4, PT, PT, R4, 0x20, RZ ;  /* 0x0000002004047810 */ /* 0x000fc60007ffe0ff */
[----:B------:R-:W-:Y:S01]  /*0740*/  IMAD.X R3, RZ, RZ, R3, P0 ;  /* 0x000000ffff037224 */ /* 0x000fe200000e0603 */
[----:B0-----:R-:W-:-:S08]  /*0750*/  DFMA R8, R8, R20, R14 ;  /* 0x000000140808722b */ /* 0x001fd0000000000e */
[----:B-1----:R-:W-:Y:S01]  /*0760*/  DFMA R10, R12, R10, R8 ;  /* 0x0000000a0c0a722b */ /* 0x002fe20000000008 */
[----:B------:R-:W-:Y:S10]  /*0770*/  BRA.U UP0, `(.L_x_0) ;  /* 0xfffffff9008c7547 */ /* 0x000ff4000b83ffff */
[----:B------:R-:W0:Y:S01]  /*0780*/  LDC.64 R2, c[0x0][0x390] ;  /* 0x0000e400ff027b82 */ /* 0x000e220000000a00 */
[----:B------:R-:W-:-:S05]  /*0790*/  LEA R17, R0, R17, 0x5 ;  /* 0x0000001100117211 */ /* 0x000fca00078e28ff */
[----:B0-----:R-:W-:-:S05]  /*07a0*/  IMAD.WIDE R2, R17, 0x8, R2 ;  /* 0x0000000811027825 */ /* 0x001fca00078e0202 */
[----:B------:R-:W-:Y:S01]  /*07b0*/  STG.E.64 desc[UR8][R2.64], R10 ;  /* 0x0000000a02007986 */ /* 0x000fe2000c101b08 */
[----:B------:R-:W-:Y:S05]  /*07c0*/  EXIT ;  /* 0x000000000000794d */ /* 0x000fea0003800000 */
.L_x_1:
[----:B------:R-:W-:-:S00]  /*07d0*/  BRA `(.L_x_1) ;  /* 0xfffffffc00fc7947 */ /* 0x000fc0000383ffff */
[----:B------:R-:W-:-:S00]  /*07e0*/  NOP ;  /* 0x0000000000007918 */ /* 0x000fc00000000000 */
        /* <DEDUP_REMOVED lines=9> */
.L_x_5:


//--------------------- .text._Z10beastDgemmiPdS_S_ --------------------------
	.section	.text._Z10beastDgemmiPdS_S_,"ax",@progbits
	.align	128
        .global         _Z10beastDgemmiPdS_S_
        .type           _Z10beastDgemmiPdS_S_,@function
        .size           _Z10beastDgemmiPdS_S_,(.L_x_6 - _Z10beastDgemmiPdS_S_)
        .other          _Z10beastDgemmiPdS_S_,@"STO_CUDA_ENTRY STV_DEFAULT"
_Z10beastDgemmiPdS_S_:
.text._Z10beastDgemmiPdS_S_:
[----:B------:R-:W-:Y:S08]  /*0000*/  LDC R1, c[0x0][0x37c] ;  /* 0x0000df00ff017b82 */ /* 0x000ff00000000800 */
[----:B------:R-:W0:Y:S01]  /*0010*/  LDC R0, c[0x0][0x380] ;  /* 0x0000e000ff007b82 */ /* 0x000e220000000800 */
[----:B------:R-:W1:Y:S01]  /*0020*/  S2R R2, SR_CTAID.X ;  /* 0x0000000000027919 */ /* 0x000e620000002500 */
[----:B------:R-:W2:Y:S01]  /*0030*/  LDCU.64 UR8, c[0x0][0x358] ;  /* 0x00006b00ff0877ac */ /* 0x000ea20008000a00 */
[----:B------:R-:W-:-:S02]  /*0040*/  CS2R R36, SRZ ;  /* 0x0000000000247805 */ /* 0x000fc4000001ff00 */
[----:B------:R-:W-:Y:S01]  /*0050*/  CS2R R78, SRZ ;  /* 0x00000000004e7805 */ /* 0x000fe2000001ff00 */
[----:B------:R-:W3:Y:S01]  /*0060*/  S2R R3, SR_TID.X ;  /* 0x0000000000037919 */ /* 0x000ee20000002100 */
[----:B------:R-:W-:Y:S02]  /*0070*/  CS2R R72, SRZ ;  /* 0x0000000000487805 */ /* 0x000fe4000001ff00 */
[----:B------:R-:W-:Y:S01]  /*0080*/  CS2R R70, SRZ ;  /* 0x0000000000467805 */ /* 0x000fe2000001ff00 */
[----:B------:R-:W4:Y:S01]  /*0090*/  S2UR UR5, SR_CTAID.Y ;  /* 0x00000000000579c3 */ /* 0x000f220000002600 */
[----:B------:R-:W-:Y:S02]  /*00a0*/  CS2R R54, SRZ ;  /* 0x0000000000367805 */ /* 0x000fe4000001ff00 */
[----:B------:R-:W-:Y:S02]  /*00b0*/  CS2R R52, SRZ ;  /* 0x0000000000347805 */ /* 0x000fe4000001ff00 */
[----:B------:R-:W-:-:S02]  /*00c0*/  CS2R R50, SRZ ;  /* 0x0000000000327805 */ /* 0x000fc4000001ff00 */
[----:B------:R-:W-:Y:S02]  /*00d0*/  CS2R R48, SRZ ;  /* 0x0000000000307805 */ /* 0x000fe4000001ff00 */
[----:B------:R-:W-:Y:S02]  /*00e0*/  CS2R R46, SRZ ;  /* 0x00000000002e7805 */ /* 0x000fe4000001ff00 */
[----:B------:R-:W-:Y:S02]  /*00f0*/  CS2R R44, SRZ ;  /* 0x00000000002c7805 */ /* 0x000fe4000001ff00 */
        /* <DEDUP_REMOVED lines=9> */
[----:B0-----:R-:W-:Y:S02]  /*0190*/  ISETP.GE.AND P0, PT, R0, 0x1, PT ;  /* 0x000000010000780c */ /* 0x001fe40003f06270 */
[----:B------:R-:W-:Y:S02]  /*01a0*/  CS2R R28, SRZ ;  /* 0x00000000001c7805 */ /* 0x000fe4000001ff00 */
[----:B------:R-:W-:Y:S02]  /*01b0*/  CS2R R26, SRZ ;  /* 0x00000000001a7805 */ /* 0x000fe4000001ff00 */
[----:B------:R-:W-:Y:S02]  /*01c0*/  CS2R R24, SRZ ;  /* 0x0000000000187805 */ /* 0x000fe4000001ff00 */
[----:B------:R-:W-:Y:S02]  /*01d0*/  CS2R R22, SRZ ;  /* 0x0000000000167805 */ /* 0x000fe4000001ff00 */
[----:B------:R-:W-:-:S02]  /*01e0*/  CS2R R20, SRZ ;  /* 0x0000000000147805 */ /* 0x000fc4000001ff00 */
[----:B------:R-:W-:Y:S02]  /*01f0*/  CS2R R18, SRZ ;  /* 0x0000000000127805 */ /* 0x000fe4000001ff00 */
[----:B------:R-:W-:Y:S01]  /*0200*/  CS2R R16, SRZ ;  /* 0x0000000000107805 */ /* 0x000fe2000001ff00 */
[----:B----4-:R-:W-:Y:S01]  /*0210*/  USHF.L.U32 UR5, UR5, 0x5, URZ ;  /* 0x0000000505057899 */ /* 0x010fe200080006ff */
[----:B------:R-:W-:Y:S02]  /*0220*/  CS2R R14, SRZ ;  /* 0x00000000000e7805 */ /* 0x000fe4000001ff00 */
[----:B------:R-:W-:Y:S02]  /*0230*/  CS2R R12, SRZ ;  /* 0x00000000000c7805 */ /* 0x000fe4000001ff00 */
[----:B------:R-:W-:Y:S02]  /*0240*/  CS2R R10, SRZ ;  /* 0x00000000000a7805 */ /* 0x000fe4000001ff00 */
[----:B------:R-:W-:-:S02]  /*0250*/  CS2R R8, SRZ ;  /* 0x0000000000087805 */ /* 0x000fc4000001ff00 */
[----:B------:R-:W-:Y:S02]  /*0260*/  CS2R R6, SRZ ;  /* 0x0000000000067805 */ /* 0x000fe4000001ff00 */
[----:B------:R-:W-:Y:S01]  /*0270*/  CS2R R4, SRZ ;  /* 0x0000000000047805 */ /* 0x000fe2000001ff00 */
[----:B-123--:R-:W-:Y:S06]  /*0280*/  @!P0 BRA `(.L_x_2) ;  /* 0x0000006400788947 */ /* 0x00efec0003800000 */
[----:B------:R-:W-:Y:S01]  /*0290*/  IADD3 R55, PT, PT, R3, UR5, RZ ;  /* 0x0000000503377c10 */ /* 0x000fe2000fffe0ff */
[----:B------:R-:W-:Y:S01]  /*02a0*/  HFMA2 R37, -RZ, RZ, 0, 0 ;  /* 0x00000000ff257431 */ /* 0x000fe200000001ff */
[----:B------:R-:W-:Y:S01]  /*02b0*/  LEA R56, R2, R3, 0x5 ;  /* 0x0000000302387211 */ /* 0x000fe200078e28ff */
[----:B------:R-:W-:Y:S01]  /*02c0*/  HFMA2 R85, -RZ, RZ, 0, 0 ;  /* 0x00000000ff557431 */ /* 0x000fe200000001ff */
[----:B------:R-:W-:Y:S02]  /*02d0*/  IADD3 R54, PT, PT, R0, UR5, R3 ;  /* 0x0000000500367c10 */ /* 0x000fe4000fffe003 */
[----:B------:R-:W-:Y:S02]  /*02e0*/  CS2R R64, SRZ ;  /* 0x0000000000407805 */ /* 0x000fe4000001ff00 */
[----:B------:R-:W-:Y:S02]  /*02f0*/  CS2R R60, SRZ ;  /* 0x00000000003c7805 */ /* 0x000fe4000001ff00 */
[----:B------:R-:W-:-:S02]  /*0300*/  CS2R R58, SRZ ;  /* 0x00000000003a7805 */ /* 0x000fc4000001ff00 */
[----:B------:R-:W-:Y:S02]  /*0310*/  MOV R57, RZ ;  /* 0x000000ff00397202 */ /* 0x000fe40000000f00 */
        /* <DEDUP_REMOVED lines=10> */
[----:B------:R-:W-:-:S02]  /*03c0*/  MOV R93, RZ ;  /* 0x000000ff005d7202 */ /* 0x000fc40000000f00 */
[----:B------:R-:W-:Y:S02]  /*03d0*/  CS2R R72, SRZ ;  /* 0x0000000000487805 */ /* 0x000fe4000001ff00 */
[CC--:B------:R-:W-:Y:S01]  /*03e0*/  LEA R53, R0.reuse, R55.reuse, 0x1 ;  /* 0x0000003700357211 */ /* 0x0c0fe200078e08ff */
[C-C-:B------:R-:W-:Y:S01]  /*03f0*/  IMAD R52, R0.reuse, 0x3, R55.reuse ;  /* 0x0000000300347824 */ /* 0x140fe200078e0237 */
[CC--:B------:R-:W-:Y:S01]  /*0400*/  LEA R51, R0.reuse, R55.reuse, 0x2 ;  /* 0x0000003700337211 */ /* 0x0c0fe200078e10ff */
[C-C-:B------:R-:W-:Y:S01]  /*0410*/  IMAD R50, R0.reuse, 0x5, R55.reuse ;  /* 0x0000000500327824 */ /* 0x140fe200078e0237 */
[CC--:B------:R-:W-:Y:S01]  /*0420*/  LEA R47, R0.reuse, R55.reuse, 0x3 ;  /* 0x00000037002f7211 */ /* 0x0c0fe200078e18ff */
[C-C-:B------:R-:W-:Y:S01]  /*0430*/  IMAD R49, R0.reuse, 0x6, R55.reuse ;  /* 0x0000000600317824 */ /* 0x140fe200078e0237 */
[C---:B------:R-:W-:Y:S01]  /*0440*/  LEA R19, R0.reuse, R55, 0x4 ;  /* 0x0000003700137211 */ /* 0x040fe200078e20ff */
[C-C-:B------:R-:W-:Y:S01]  /*0450*/  IMAD R48, R0.reuse, 0x7, R55.reuse ;  /* 0x0000000700307824 */ /* 0x140fe200078e0237 */
[----:B------:R-:W-:Y:S01]  /*0460*/  UMOV UR4, URZ ;  /* 0x000000ff00047c82 */ /* 0x000fe20008000000 */
[----:B------:R-:W-:-:S02]  /*0470*/  IMAD R46, R0, 0x9, R55 ;  /* 0x00000009002e7824 */ /* 0x000fc400078e0237 */
[C-C-:B------:R-:W-:Y:S02]  /*0480*/  IMAD R45, R0.reuse, 0xa, R55.reuse ;  /* 0x0000000a002d7824 */ /* 0x140fe400078e0237 */
[C-C-:B------:R-:W-:Y:S02]  /*0490*/  IMAD R44, R0.reuse, 0xb, R55.reuse ;  /* 0x0000000b002c7824 */ /* 0x140fe400078e0237 */
[C-C-:B------:R-:W-:Y:S02]  /*04a0*/  IMAD R43, R0.reuse, 0xc, R55.reuse ;  /* 0x0000000c002b7824 */ /* 0x140fe400078e0237 */
[C-C-:B------:R-:W-:Y:S02]  /*04b0*/  IMAD R42, R0.reuse, 0xd, R55.reuse ;  /* 0x0000000d002a7824 */ /* 0x140fe400078e0237 */
[C-C-:B------:R-:W-:Y:S02]  /*04c0*/  IMAD R41, R0.reuse, 0xe, R55.reuse ;  /* 0x0000000e00297824 */ /* 0x140fe400078e0237 */
        /* <DEDUP_REMOVED lines=15> */
[----:B------:R-:W-:-:S07]  /*05c0*/  IMAD R18, R0, 0x1f, R55 ;  /* 0x0000001f00127824 */ /* 0x000fce00078e0237 */
.L_x_3:
[----:B------:R-:W0:Y:S08]  /*05d0*/  LDC.64 R32, c[0x0][0x390] ;  /* 0x0000e400ff207b82 */ /* 0x000e300000000a00 */
[----:B------:R-:W1:Y:S01]  /*05e0*/  LDC.64 R90, c[0x0][0x388] ;  /* 0x0000e200ff5a7b82 */ /* 0x000e620000000a00 */
[----:B0-----:R-:W-:-:S06]  /*05f0*/  IMAD.WIDE.U32 R20, R55, 0x8, R32 ;  /* 0x0000000837147825 */ /* 0x001fcc00078e0020 */
[----:B------:R-:W2:Y:S01]  /*0600*/  LDG.E.64 R20, desc[UR8][R20.64] ;  /* 0x0000000814147981 */ /* 0x000ea2000c1e1b00 */
[----:B-1----:R-:W-:-:S05]  /*0610*/  IMAD.WIDE R90, R56, 0x8, R90 ;  /* 0x00000008385a7825 */ /* 0x002fca00078e025a */
[----:B------:R0:W3:Y:S01]  /*0620*/  LDG.E.64 R34, desc[UR8][R90.64] ;  /* 0x000000085a227981 */ /* 0x0000e2000c1e1b00 */
[----:B------:R-:W1:Y:S01]  /*0630*/  S2UR UR7, SR_CgaCtaId ;  /* 0x00000000000779c3 */ /* 0x000e620000008800 */
[----:B------:R-:W-:Y:S01]  /*0640*/  UMOV UR6, 0x400 ;  /* 0x0000040000067882 */ /* 0x000fe20000000000 */
[----:B------:R-:W-:-:S06]  /*0650*/  IMAD.WIDE.U32 R98, R54, 0x8, R32 ;  /* 0x0000000836627825 */ /* 0x000fcc00078e0020 */
[----:B------:R-:W4:Y:S01]  /*0660*/  LDG.E.64 R98, desc[UR8][R98.64] ;  /* 0x0000000862627981 */ /* 0x000f22000c1e1b00 */
[----:B0-----:R-:W-:-:S05]  /*0670*/  IMAD.WIDE.U32 R90, R0, 0x8, R90 ;  /* 0x00000008005a7825 */ /* 0x001fca00078e005a */
[----:B------:R-:W5:Y:S01]  /*0680*/  LDG.E.64 R96, desc[UR8][R90.64] ;  /* 0x000000085a607981 */ /* 0x000f62000c1e1b00 */
[----:B------:R-:W-:-:S06]  /*0690*/  IMAD.WIDE.U32 R94, R53, 0x8, R32 ;  /* 0x00000008355e7825 */ /* 0x000fcc00078e0020 */
[----:B------:R-:W4:Y:S01]  /*06a0*/  LDG.E.64 R94, desc[UR8][R94.64] ;  /* 0x000000085e5e7981 */ /* 0x000f22000c1e1b00 */
[----:B-1----:R-:W-:-:S06]  /*06b0*/  ULEA UR6, UR7, UR6, 0x18 ;  /* 0x0000000607067291 */ /* 0x002fcc000f8ec0ff */
[----:B------:R-:W-:Y:S01]  /*06c0*/  LEA R36, R3, UR6, 0x2 ;  /* 0x0000000603247c11 */ /* 0x000fe2000f8e10ff */
[----:B--2---:R-:W0:Y:S08]  /*06d0*/  F2F.F32.F64 R39, R20 ;  /* 0x0000001400277310 */ /* 0x004e300000301000 */
[----:B---3--:R-:W1:Y:S01]  /*06e0*/  F2F.F32.F64 R34, R34 ;  /* 0x0000002200227310 */ /* 0x008e620000301000 */
[----:B0-----:R-:W-:Y:S04]  /*06f0*/  STS [R36], R39 ;  /* 0x0000002724007388 */ /* 0x001fe80000000800 */
[----:B------:R-:W1:Y:S04]  /*0700*/  LDS.128 R20, [UR6] ;  /* 0x00000006ff147984 */ /* 0x000e680008000c00 */
[----:B------:R-:W0:Y:S04]  /*0710*/  LDS.128 R24, [UR6+0x10] ;  /* 0x00001006ff187984 */ /* 0x000e280008000c00 */
[----:B------:R-:W2:Y:S01]  /*0720*/  LDS.128 R28, [UR6+0x20] ;  /* 0x00002006ff1c7984 */ /* 0x000ea20008000c00 */
[C---:B-1----:R-:W-:Y:S01]  /*0730*/  FFMA R73, R34.reuse, R20, R73 ;  /* 0x0000001422497223 */ /* 0x042fe20000000049 */
[C---:B------:R-:W-:Y:S01]  /*0740*/  FFMA R38, R34.reuse, R21, R89 ;  /* 0x0000001522267223 */ /* 0x040fe20000000059 */
[C---:B------:R-:W-:Y:S01]  /*0750*/  FFMA R63, R34.reuse, R22, R63 ;  /* 0x00000016223f7223 */ /* 0x040fe2000000003f */
[C---:B------:R-:W-:Y:S01]  /*0760*/  FFMA R67, R34.reuse, R23, R67 ;  /* 0x0000001722437223 */ /* 0x040fe20000000043 */
[C---:B0-----:R-:W-:Y:S01]  /*0770*/  FFMA R79, R34.reuse, R26, R93 ;  /* 0x0000001a224f7223 */ /* 0x041fe2000000005d */
[----:B------:R-:W0:Y:S01]  /*0780*/  LDS.128 R20, [UR6+0x30] ;  /* 0x00003006ff147984 */ /* 0x000e220008000c00 */
[C---:B------:R-:W-:Y:S01]  /*0790*/  FFMA R72, R34.reuse, R24, R72 ;  /* 0x0000001822487223 */ /* 0x040fe20000000048 */
[C---:B------:R-:W-:Y:S01]  /*07a0*/  FFMA R75, R34.reuse, R25, R75 ;  /* 0x00000019224b7223 */ /* 0x040fe2000000004b */
[----:B------:R-:W-:Y:S01]  /*07b0*/  FFMA R82, R34, R27, R82 ;  /* 0x0000001b22527223 */ /* 0x000fe20000000052 */
[----:B------:R-:W-:Y:S01]  /*07c0*/  IMAD.WIDE.U32 R92, R52, 0x8, R32 ;  /* 0x00000008345c7825 */ /* 0x000fe200078e0020 */
[----:B------:R-:W1:Y:S01]  /*07d0*/  LDS.128 R24, [UR6+0x40] ;  /* 0x00004006ff187984 */ /* 0x000e620008000c00 */
[----:B-----5:R3:W-:Y:S02]  /*07e0*/  F2F.F32.F64 R35, R96 ;  /* 0x0000006000237310 */ /* 0x0207e40000301000 */
[C---:B--2---:R-:W-:Y:S01]  /*07f0*/  FFMA R86, R34.reuse, R28, R86 ;  /* 0x0000001c22567223 */ /* 0x044fe20000000056 */
[C---:B------:R-:W-:Y:S01]  /*0800*/  FFMA R88, R34.reuse, R29, R88 ;  /* 0x0000001d22587223 */ /* 0x040fe20000000058 */
[C---:B------:R-:W-:Y:S01]  /*0810*/  FFMA R78, R34.reuse, R30, R68 ;  /* 0x0000001e224e7223 */ /* 0x040fe20000000044 */
[----:B------:R-:W2:Y:S01]  /*0820*/  LDG.E.64 R92, desc[UR8][R92.64] ;  /* 0x000000085c5c7981 */ /* 0x000ea2000c1e1b00 */
[----:B------:R-:W-:-:S03]  /*0830*/  FFMA R81, R34, R31, R81 ;  /* 0x0000001f22517223 */ /* 0x000fc60000000051 */
[----:B------:R-:W5:Y:S01]  /*0840*/  LDS.128 R28, [UR6+0x50] ;  /* 0x00005006ff1c7984 */ /* 0x000f620008000c00 */
[----:B0-----:R-:W-:Y:S01]  /*0850*/  FFMA R39, R34, R21, R85 ;  /* 0x0000001522277223 */ /* 0x001fe20000000055 */
[----:B------:R-:W-:-:S04]  /*0860*/  IMAD.WIDE.U32 R84, R0, 0x8, R90 ;  /* 0x0000000800547825 */ /* 0x000fc800078e005a */
[C---:B------:R-:W-:Y:S01]  /*0870*/  FFMA R71, R34.reuse, R20, R71 ;  /* 0x0000001422477223 */ /* 0x040fe20000000047 */
[----:B------:R-:W-:Y:S01]  /*0880*/  FFMA R62, R34, R22, R62 ;  /* 0x00000016223e7223 */ /* 0x000fe2000000003e */
[----:B------:R-:W2:Y:S01]  /*0890*/  LDG.E.64 R90, desc[UR8][R84.64] ;  /* 0x00000008545a7981 */ /* 0x000ea2000c1e1b00 */
[----:B---3--:R-:W-:-:S05]  /*08a0*/  IMAD.WIDE.U32 R96, R0, 0x8, R84 ;  /* 0x0000000800607825 */ /* 0x008fca00078e0054 */
[----:B------:R0:W3:Y:S01]  /*08b0*/  LDG.E.64 R84, desc[UR8][R96.64] ;  /* 0x0000000860547981 */ /* 0x0000e2000c1e1b00 */
[C---:B------:R-:W-:Y:S01]  /*08c0*/  FFMA R66, R34.reuse, R23, R66 ;  /* 0x0000001722427223 */ /* 0x040fe20000000042 */
[C---:B-1----:R-:W-:Y:S01]  /*08d0*/  FFMA R70, R34.reuse, R24, R70 ;  /* 0x0000001822467223 */ /* 0x042fe20000000046 */
[C---:B------:R-:W-:Y:S01]  /*08e0*/  FFMA R74, R34.reuse, R25, R74 ;  /* 0x00000019224a7223 */ /* 0x040fe2000000004a */
[C---:B------:R-:W-:Y:S01]  /*08f0*/  FFMA R77, R34.reuse, R26, R77 ;  /* 0x0000001a224d7223 */ /* 0x040fe2000000004d */
[----:B------:R-:W-:Y:S01]  /*0900*/  FFMA R80, R34, R27, R80 ;  /* 0x0000001b22507223 */ /* 0x000fe20000000050 */
[----:B------:R-:W1:Y:S04]  /*0910*/  LDS.128 R20, [UR6+0x60] ;  /* 0x00006006ff147984 */ /* 0x000e680008000c00 */
[----:B------:R-:W1:Y:S01]  /*0920*/  LDS.128 R24, [UR6+0x70] ;  /* 0x00007006ff187984 */ /* 0x000e620008000c00 */
[----:B----4-:R-:W4:Y:S01]  /*0930*/  F2F.F32.F64 R98, R98 ;  /* 0x0000006200627310 */ /* 0x010f220000301000 */
[----:B0-----:R-:W-:-:S04]  /*0940*/  IMAD.WIDE.U32 R96, R0, 0x8, R96 ;  /* 0x0000000800607825 */ /* 0x001fc800078e0060 */
[C---:B-----5:R-:W-:Y:S01]  /*0950*/  FFMA R83, R34.reuse, R28, R83 ;  /* 0x0000001c22537223 */ /* 0x060fe20000000053 */
[C---:B------:R-:W-:Y:S01]  /*0960*/  FFMA R87, R34.reuse, R29, R87 ;  /* 0x0000001d22577223 */ /* 0x040fe20000000057 */
[C---:B------:R-:W-:Y:S01]  /*0970*/  FFMA R76, R34.reuse, R30, R76 ;  /* 0x0000001e224c7223 */ /* 0x040fe2000000004c */
[C---:B------:R-:W-:Y:S01]  /*0980*/  FFMA R65, R34.reuse, R31, R65 ;  /* 0x0000001f22417223 */ /* 0x040fe20000000041 */
[----:B----4-:R-:W-:Y:S04]  /*0990*/  STS [R36], R98 ;  /* 0x0000006224007388 */ /* 0x010fe80000000800 */
[----:B------:R-:W0:Y:S01]  /*09a0*/  LDS.128 R28, [UR6] ;  /* 0x00000006ff1c7984 */ /* 0x000e220008000c00 */
[C---:B-1----:R-:W-:Y:S01]  /*09b0*/  FFMA R69, R34.reuse, R20, R69 ;  /* 0x0000001422457223 */ /* 0x042fe20000000045 */
[C---:B------:R-:W-:Y:S01]  /*09c0*/  FFMA R57, R34.reuse, R21, R57 ;  /* 0x0000001522397223 */ /* 0x040fe20000000039 */
[C---:B------:R-:W-:Y:S01]  /*09d0*/  FFMA R58, R34.reuse, R22, R58 ;  /* 0x00000016223a7223 */ /* 0x040fe2000000003a */
[C---:B------:R-:W-:Y:S01]  /*09e0*/  FFMA R59, R34.reuse, R23, R59 ;  /* 0x00000017223b7223 */ /* 0x040fe2000000003b */
[C---:B------:R-:W-:Y:S01]  /*09f0*/  FFMA R60, R34.reuse, R24, R60 ;  /* 0x00000018223c7223 */ /* 0x040fe2000000003c */
[C---:B------:R-:W-:Y:S01]  /*0a00*/  FFMA R61, R34.reuse, R25, R61 ;  /* 0x00000019223d7223 */ /* 0x040fe2000000003d */
[C---:B------:R-:W-:Y:S01]  /*0a10*/  FFMA R64, R34.reuse, R26, R64 ;  /* 0x0000001a22407223 */ /* 0x040fe20000000040 */
[----:B------:R-:W-:Y:S01]  /*0a20*/  FFMA R34, R34, R27, R37 ;  /* 0x0000001b22227223 */ /* 0x000fe20000000025 */
[----:B------:R-:W1:Y:S04]  /*0a30*/  LDS.128 R20, [UR6+0x10] ;  /* 0x00001006ff147984 */ /* 0x000e680008000c00 */
[----:B------:R-:W4:Y:S01]  /*0a40*/  LDS.128 R24, [UR6+0x30] ;  /* 0x00003006ff187984 */ /* 0x000f220008000c00 */
[C---:B0-----:R-:W-:Y:S01]  /*0a50*/  FFMA R73, R35.reuse, R28, R73 ;  /* 0x0000001c23497223 */ /* 0x041fe20000000049 */
[C---:B------:R-:W-:Y:S01]  /*0a60*/  FFMA R38, R35.reuse, R29, R38 ;  /* 0x0000001d23267223 */ /* 0x040fe20000000026 */
[C---:B------:R-:W-:Y:S01]  /*0a70*/  FFMA R63, R35.reuse, R30, R63 ;  /* 0x0000001e233f7223 */ /* 0x040fe2000000003f */
[----:B------:R-:W-:-:S02]  /*0a80*/  FFMA R67, R35, R31, R67 ;  /* 0x0000001f23437223 */ /* 0x000fc40000000043 */
[----:B------:R-:W0:Y:S01]  /*0a90*/  LDS.128 R28, [UR6+0x20] ;  /* 0x00002006ff1c7984 */ /* 0x000e220008000c00 */
[C---:B-1----:R-:W-:Y:S01]  /*0aa0*/  FFMA R72, R35.reuse, R20, R72 ;  /* 0x0000001423487223 */ /* 0x042fe20000000048 */
[C---:B------:R-:W-:Y:S01]  /*0ab0*/  FFMA R75, R35.reuse, R21, R75 ;  /* 0x00000015234b7223 */ /* 0x040fe2000000004b */
[C---:B------:R-:W-:Y:S01]  /*0ac0*/  FFMA R79, R35.reuse, R22, R79 ;  /* 0x00000016234f7223 */ /* 0x040fe2000000004f */
[C---:B----4-:R-:W-:Y:S01]  /*0ad0*/  FFMA R71, R35.reuse, R24, R71 ;  /* 0x0000001823477223 */ /* 0x050fe20000000047 */
[C---:B------:R-:W-:Y:S01]  /*0ae0*/  FFMA R39, R35.reuse, R25, R39 ;  /* 0x0000001923277223 */ /* 0x040fe20000000027 */
[C---:B------:R-:W-:Y:S01]  /*0af0*/  FFMA R62, R35.reuse, R26, R62 ;  /* 0x0000001a233e7223 */ /* 0x040fe2000000003e */
[C---:B------:R-:W-:Y:S01]  /*0b00*/  FFMA R66, R35.reuse, R27, R66 ;  /* 0x0000001b23427223 */ /* 0x040fe20000000042 */
[C---:B------:R-:W-:Y:S01]  /*0b10*/  FFMA R82, R35.reuse, R23, R82 ;  /* 0x0000001723527223 */ /* 0x040fe20000000052 */
[----:B------:R-:W1:Y:S04]  /*0b20*/  LDS.128 R24, [UR6+0x50] ;  /* 0x00005006ff187984 */ /* 0x000e680008000c00 */
[----:B------:R-:W4:Y:S01]  /*0b30*/  LDS.128 R20, [UR6+0x40] ;  /* 0x00004006ff147984 */ /* 0x000f220008000c00 */
[C---:B0-----:R-:W-:Y:S01]  /*0b40*/  FFMA R86, R35.reuse, R28, R86 ;  /* 0x0000001c23567223 */ /* 0x041fe20000000056 */
[C---:B------:R-:W-:Y:S01]  /*0b50*/  FFMA R88, R35.reuse, R29, R88 ;  /* 0x0000001d23587223 */ /* 0x040fe20000000058 */
[C---:B------:R-:W-:Y:S01]  /*0b60*/  FFMA R78, R35.reuse, R30, R78 ;  /* 0x0000001e234e7223 */ /* 0x040fe2000000004e */
[----:B------:R-:W-:-:S02]  /*0b70*/  FFMA R81, R35, R31, R81 ;  /* 0x0000001f23517223 */ /* 0x000fc40000000051 */
[----:B------:R-:W0:Y:S01]  /*0b80*/  LDS.128 R28, [UR6+0x60] ;  /* 0x00006006ff1c7984 */ /* 0x000e220008000c00 */
[----:B------:R-:W5:Y:S01]  /*0b90*/  F2F.F32.F64 R95, R94 ;  /* 0x0000005e005f7310 */ /* 0x000f620000301000 */
[C---:B-1----:R-:W-:Y:S01]  /*0ba0*/  FFMA R83, R35.reuse, R24, R83 ;  /* 0x0000001823537223 */ /* 0x042fe20000000053 */
[C---:B------:R-:W-:Y:S01]  /*0bb0*/  FFMA R87, R35.reuse, R25, R87 ;  /* 0x0000001923577223 */ /* 0x040fe20000000057 */
[C---:B------:R-:W-:Y:S01]  /*0bc0*/  FFMA R76, R35.reuse, R26, R76 ;  /* 0x0000001a234c7223 */ /* 0x040fe2000000004c */
[C---:B------:R-:W-:Y:S01]  /*0bd0*/  FFMA R65, R35.reuse, R27, R65 ;  /* 0x0000001b23417223 */ /* 0x040fe20000000041 */
[C---:B----4-:R-:W-:Y:S01]  /*0be0*/  FFMA R70, R35.reuse, R20, R70 ;  /* 0x0000001423467223 */ /* 0x050fe20000000046 */
[----:B------:R-:W1:Y:S01]  /*0bf0*/  LDS.128 R24, [UR6+0x70] ;  /* 0x00007006ff187984 */ /* 0x000e620008000c00 */
[C---:B------:R-:W-:Y:S01]  /*0c00*/  FFMA R74, R35.reuse, R21, R74 ;  /* 0x00000015234a7223 */ /* 0x040fe2000000004a */
[C---:B------:R-:W-:Y:S01]  /*0c10*/  FFMA R77, R35.reuse, R22, R77 ;  /* 0x00000016234d7223 */ /* 0x040fe2000000004d */
[C---:B------:R-:W-:Y:S01]  /*0c20*/  FFMA R80, R35.reuse, R23, R80 ;  /* 0x0000001723507223 */ /* 0x040fe20000000050 */
[----:B-----5:R4:W-:Y:S04]  /*0c30*/  STS [R36], R95 ;  /* 0x0000005f24007388 */ /* 0x0209e80000000800 */
[----:B------:R-:W5:Y:S01]  /*0c40*/  LDS.128 R20, [UR6] ;  /* 0x00000006ff147984 */ /* 0x000f620008000c00 */
[----:B--2---:R2:W5:Y:S03]  /*0c50*/  F2F.F32.F64 R37, R90 ;  /* 0x0000005a00257310 */ /* 0x0045660000301000 */
[----:B--2---:R-:W2:Y:S01]  /*0c60*/  LDG.E.64 R90, desc[UR8][R96.64] ;  /* 0x00000008605a7981 */ /* 0x004ea2000c1e1b00 */
[C---:B0-----:R-:W-:Y:S01]  /*0c70*/  FFMA R69, R35.reuse, R28, R69 ;  /* 0x0000001c23457223 */ /* 0x041fe20000000045 */
[C---:B------:R-:W-:Y:S01]  /*0c80*/  FFMA R57, R35.reuse, R29, R57 ;  /* 0x0000001d23397223 */ /* 0x040fe20000000039 */
[C---:B------:R-:W-:Y:S01]  /*0c90*/  FFMA R58, R35.reuse, R30, R58 ;  /* 0x0000001e233a7223 */ /* 0x040fe2000000003a */
[----:B------:R-:W-:Y:S01]  /*0ca0*/  FFMA R59, R35, R31, R59 ;  /* 0x0000001f233b7223 */ /* 0x000fe2000000003b */
[----:B----4-:R-:W-:Y:S01]  /*0cb0*/  IMAD.WIDE.U32 R94, R51, 0x8, R32 ;  /* 0x00000008335e7825 */ /* 0x010fe200078e0020 */
[----:B------:R-:W0:Y:S05]  /*0cc0*/  LDS.128 R28, [UR6+0x10] ;  /* 0x00001006ff1c7984 */ /* 0x000e2a0008000c00 */
[----:B------:R-:W4:Y:S01]  /*0cd0*/  LDG.E.64 R94, desc[UR8][R94.64] ;  /* 0x000000085e5e7981 */ /* 0x000f22000c1e1b00 */
[C---:B-1----:R-:W-:Y:S01]  /*0ce0*/  FFMA R60, R35.reuse, R24, R60 ;  /* 0x00000018233c7223 */ /* 0x042fe2000000003c */
[C---:B------:R-:W-:Y:S01]  /*0cf0*/  FFMA R61, R35.reuse, R25, R61 ;  /* 0x00000019233d7223 */ /* 0x040fe2000000003d */
[C---:B------:R-:W-:Y:S01]  /*0d00*/  FFMA R64, R35.reuse, R26, R64 ;  /* 0x0000001a23407223 */ /* 0x040fe20000000040 */
[----:B------:R-:W-:Y:S01]  /*0d10*/  FFMA R35, R35, R27, R34 ;  /* 0x0000001b23237223 */ /* 0x000fe20000000022 */
[C---:B-----5:R-:W-:Y:S01]  /*0d20*/  FFMA R73, R37.reuse, R20, R73 ;  /* 0x0000001425497223 */ /* 0x060fe20000000049 */
[C---:B------:R-:W-:Y:S01]  /*0d30*/  FFMA R38, R37.reuse, R21, R38 ;  /* 0x0000001525267223 */ /* 0x040fe20000000026 */
[C---:B------:R-:W-:Y:S01]  /*0d40*/  FFMA R63, R37.reuse, R22, R63 ;  /* 0x00000016253f7223 */ /* 0x040fe2000000003f */
[C---:B------:R-:W-:Y:S01]  /*0d50*/  FFMA R67, R37.reuse, R23, R67 ;  /* 0x0000001725437223 */ /* 0x040fe20000000043 */
[----:B------:R-:W1:Y:S04]  /*0d60*/  LDS.128 R24, [UR6+0x20] ;  /* 0x00002006ff187984 */ /* 0x000e680008000c00 */
[----:B------:R-:W5:Y:S01]  /*0d70*/  LDS.128 R20, [UR6+0x30] ;  /* 0x00003006ff147984 */ /* 0x000f620008000c00 */
[C---:B0-----:R-:W-:Y:S01]  /*0d80*/  FFMA R72, R37.reuse, R28, R72 ;  /* 0x0000001c25487223 */ /* 0x041fe20000000048 */
[C---:B------:R-:W-:Y:S01]  /*0d90*/  FFMA R75, R37.reuse, R29, R75 ;  /* 0x0000001d254b7223 */ /* 0x040fe2000000004b */
[C---:B------:R-:W-:Y:S01]  /*0da0*/  FFMA R79, R37.reuse, R30, R79 ;  /* 0x0000001e254f7223 */ /* 0x040fe2000000004f */
[----:B------:R-:W-:-:S02]  /*0db0*/  FFMA R82, R37, R31, R82 ;  /* 0x0000001f25527223 */ /* 0x000fc40000000052 */
[----:B------:R-:W0:Y:S01]  /*0dc0*/  LDS.128 R28, [UR6+0x40] ;  /* 0x00004006ff1c7984 */ /* 0x000e220008000c00 */
[----:B------:R-:W3:Y:S01]  /*0dd0*/  F2F.F32.F64 R92, R92 ;  /* 0x0000005c005c7310 */ /* 0x000ee20000301000 */
[C---:B-1----:R-:W-:Y:S01]  /*0de0*/  FFMA R86, R37.reuse, R24, R86 ;  /* 0x0000001825567223 */ /* 0x042fe20000000056 */
[C---:B------:R-:W-:Y:S01]  /*0df0*/  FFMA R88, R37.reuse, R25, R88 ;  /* 0x0000001925587223 */ /* 0x040fe20000000058 */
[C---:B------:R-:W-:Y:S01]  /*0e00*/  FFMA R78, R37.reuse, R26, R78 ;  /* 0x0000001a254e7223 */ /* 0x040fe2000000004e */
[C---:B------:R-:W-:Y:S01]  /*0e10*/  FFMA R81, R37.reuse, R27, R81 ;  /* 0x0000001b25517223 */ /* 0x040fe20000000051 */
[C---:B-----5:R-:W-:Y:S01]  /*0e20*/  FFMA R71, R37.reuse, R20, R71 ;  /* 0x0000001425477223 */ /* 0x060fe20000000047 */
[C---:B------:R-:W-:Y:S01]  /*0e30*/  FFMA R39, R37.reuse, R21, R39 ;  /* 0x0000001525277223 */ /* 0x040fe20000000027 */
[C---:B------:R-:W-:Y:S01]  /*0e40*/  FFMA R62, R37.reuse, R22, R62 ;  /* 0x00000016253e7223 */ /* 0x040fe2000000003e */
[----:B------:R-:W-:Y:S01]  /*0e50*/  FFMA R66, R37, R23, R66 ;  /* 0x0000001725427223 */ /* 0x000fe20000000042 */
[----:B------:R-:W-:Y:S04]  /*0e60*/  LDS.128 R24, [UR6+0x60] ;  /* 0x00006006ff187984 */ /* 0x000fe80008000c00 */
[----:B------:R-:W1:Y:S01]  /*0e70*/  LDS.128 R20, [UR6+0x50] ;  /* 0x00005006ff147984 */ /* 0x000e620008000c00 */
[----:B------:R-:W-:-:S04]  /*0e80*/  IMAD.WIDE.U32 R98, R0, 0x8, R96 ;  /* 0x0000000800627825 */ /* 0x000fc800078e0060 */
[C---:B0-----:R-:W-:Y:S01]  /*0e90*/  FFMA R70, R37.reuse, R28, R70 ;  /* 0x0000001c25467223 */ /* 0x041fe20000000046 */
[C---:B------:R-:W-:Y:S01]  /*0ea0*/  FFMA R74, R37.reuse, R29, R74 ;  /* 0x0000001d254a7223 */ /* 0x040fe2000000004a */
[C---:B------:R-:W-:Y:S01]  /*0eb0*/  FFMA R77, R37.reuse, R30, R77 ;  /* 0x0000001e254d7223 */ /* 0x040fe2000000004d */
[----:B------:R-:W-:Y:S02]  /*0ec0*/  FFMA R80, R37, R31, R80 ;  /* 0x0000001f25507223 */ /* 0x000fe40000000050 */
[----:B------:R-:W0:Y:S04]  /*0ed0*/  LDS.128 R28, [UR6+0x70] ;  /* 0x00007006ff1c7984 */ /* 0x000e280008000c00 */
[----:B---3--:R3:W-:Y:S02]  /*0ee0*/  STS [R36], R92 ;  /* 0x0000005c24007388 */ /* 0x0087e40000000800 */
[----:B---3--:R-:W-:-:S06]  /*0ef0*/  IMAD.WIDE.U32 R92, R50, 0x8, R32 ;  /* 0x00000008325c7825 */ /* 0x008fcc00078e0020 */
[----:B------:R-:W3:Y:S01]  /*0f00*/  LDG.E.64 R92, desc[UR8][R92.64] ;  /* 0x000000085c5c7981 */ /* 0x000ee2000c1e1b00 */
[----:B------:R5:W0:Y:S03]  /*0f10*/  F2F.F32.F64 R34, R84 ;  /* 0x0000005400227310 */ /* 0x000a260000301000 */
[----:B-----5:R5:W3:Y:S01]  /*0f20*/  LDG.E.64 R84, desc[UR8][R98.64] ;  /* 0x0000000862547981 */ /* 0x020ae2000c1e1b00 */
[C---:B-1----:R-:W-:Y:S01]  /*0f30*/  FFMA R83, R37.reuse, R20, R83 ;  /* 0x0000001425537223 */ /* 0x042fe20000000053 */
[C---:B------:R-:W-:Y:S01]  /*0f40*/  FFMA R87, R37.reuse, R21, R87 ;  /* 0x0000001525577223 */ /* 0x040fe20000000057 */
[C---:B------:R-:W-:Y:S01]  /*0f50*/  FFMA R76, R37.reuse, R22, R76 ;  /* 0x00000016254c7223 */ /* 0x040fe2000000004c */
[C---:B------:R-:W-:Y:S01]  /*0f60*/  FFMA R65, R37.reuse, R23, R65 ;  /* 0x0000001725417223 */ /* 0x040fe20000000041 */
[C---:B------:R-:W-:Y:S01]  /*0f70*/  FFMA R69, R37.reuse, R24, R69 ;  /* 0x0000001825457223 */ /* 0x040fe20000000045 */
[C---:B------:R-:W-:Y:S01]  /*0f80*/  FFMA R57, R37.reuse, R25, R57 ;  /* 0x0000001925397223 */ /* 0x040fe20000000039 */
[C---:B------:R-:W-:Y:S01]  /*0f90*/  FFMA R58, R37.reuse, R26, R58 ;  /* 0x0000001a253a7223 */ /* 0x040fe2000000003a */
[C---:B------:R-:W-:Y:S01]  /*0fa0*/  FFMA R59, R37.reuse, R27, R59 ;  /* 0x0000001b253b7223 */ /* 0x040fe2000000003b */
[----:B0-----:R-:W-:Y:S01]  /*0fb0*/  FFMA R60, R37, R28, R60 ;  /* 0x0000001c253c7223 */ /* 0x001fe2000000003c */
[----:B-----5:R-:W-:-:S04]  /*0fc0*/  IMAD.WIDE.U32 R98, R0, 0x8, R98 ;  /* 0x0000000800627825 */ /* 0x020fc800078e0062 */
[C---:B------:R-:W-:Y:S01]  /*0fd0*/  FFMA R61, R37.reuse, R29, R61 ;  /* 0x0000001d253d7223 */ /* 0x040fe2000000003d */
[C---:B------:R-:W-:Y:S01]  /*0fe0*/  FFMA R64, R37.reuse, R30, R64 ;  /* 0x0000001e25407223 */ /* 0x040fe20000000040 */
[----:B------:R-:W-:Y:S01]  /*0ff0*/  FFMA R37, R37, R31, R35 ;  /* 0x0000001f25257223 */ /* 0x000fe20000000023 */
[----:B------:R-:W0:Y:S04]  /*1000*/  LDS.128 R20, [UR6] ;  /* 0x00000006ff147984 */ /* 0x000e280008000c00 */
[----:B------:R-:W1:Y:S04]  /*1010*/  LDS.128 R28, [UR6+0x10] ;  /* 0x00001006ff1c7984 */ /* 0x000e680008000c00 */
[----:B------:R-:W5:Y:S01]  /*1020*/  LDS.128 R24, [UR6+0x20] ;  /* 0x00002006ff187984 */ /* 0x000f620008000c00 */
[C---:B0-----:R-:W-:Y:S01]  /*1030*/  FFMA R73, R34.reuse, R20, R73 ;  /* 0x0000001422497223 */ /* 0x041fe20000000049 */
[C---:B------:R-:W-:Y:S01]  /*1040*/  FFMA R38, R34.reuse, R21, R38 ;  /* 0x0000001522267223 */ /* 0x040fe20000000026 */
[C---:B------:R-:W-:Y:S01]  /*1050*/  FFMA R63, R34.reuse, R22, R63 ;  /* 0x00000016223f7223 */ /* 0x040fe2000000003f */
[----:B------:R-:W-:-:S02]  /*1060*/  FFMA R67, R34, R23, R67 ;  /* 0x0000001722437223 */ /* 0x000fc40000000043 */
[----:B------:R-:W0:Y:S01]  /*1070*/  LDS.128 R20, [UR6+0x40] ;  /* 0x00004006ff147984 */ /* 0x000e220008000c00 */
[C---:B-1----:R-:W-:Y:S01]  /*1080*/  FFMA R72, R34.reuse, R28, R72 ;  /* 0x0000001c22487223 */ /* 0x042fe20000000048 */
[C---:B------:R-:W-:Y:S01]  /*1090*/  FFMA R75, R34.reuse, R29, R75 ;  /* 0x0000001d224b7223 */ /* 0x040fe2000000004b */
[----:B--2---:R1:W-:Y:S02]  /*10a0*/  F2F.F32.F64 R35, R90 ;  /* 0x0000005a00237310 */ /* 0x0043e40000301000 */
[----:B-1----:R-:W2:Y:S01]  /*10b0*/  LDG.E.64 R90, desc[UR8][R98.64] ;  /* 0x00000008625a7981 */ /* 0x002ea2000c1e1b00 */
[C---:B------:R-:W-:Y:S01]  /*10c0*/  FFMA R79, R34.reuse, R30, R79 ;  /* 0x0000001e224f7223 */ /* 0x040fe2000000004f */
[C---:B------:R-:W-:Y:S01]  /*10d0*/  FFMA R82, R34.reuse, R31, R82 ;  /* 0x0000001f22527223 */ /* 0x040fe20000000052 */
[C---:B-----5:R-:W-:Y:S01]  /*10e0*/  FFMA R86, R34.reuse, R24, R86 ;  /* 0x0000001822567223 */ /* 0x060fe20000000056 */
[----:B------:R-:W1:Y:S01]  /*10f0*/  LDS.128 R28, [UR6+0x30] ;  /* 0x00003006ff1c7984 */ /* 0x000e620008000c00 */
[C---:B------:R-:W-:Y:S01]  /*1100*/  FFMA R88, R34.reuse, R25, R88 ;  /* 0x0000001922587223 */ /* 0x040fe20000000058 */
[C---:B------:R-:W-:Y:S01]  /*1110*/  FFMA R78, R34.reuse, R26, R78 ;  /* 0x0000001a224e7223 */ /* 0x040fe2000000004e */
[C---:B------:R-:W-:Y:S01]  /*1120*/  FFMA R81, R34.reuse, R27, R81 ;  /* 0x0000001b22517223 */ /* 0x040fe20000000051 */
[C---:B0-----:R-:W-:Y:S01]  /*1130*/  FFMA R70, R34.reuse, R20, R70 ;  /* 0x0000001422467223 */ /* 0x041fe20000000046 */
[C---:B------:R-:W-:Y:S01]  /*1140*/  FFMA R74, R34.reuse, R21, R74 ;  /* 0x00000015224a7223 */ /* 0x040fe2000000004a */
[C---:B------:R-:W-:Y:S01]  /*1150*/  FFMA R77, R34.reuse, R22, R77 ;  /* 0x00000016224d7223 */ /* 0x040fe2000000004d */
[----:B------:R-:W-:Y:S01]  /*1160*/  FFMA R80, R34, R23, R80 ;  /* 0x0000001722507223 */ /* 0x000fe20000000050 */
[----:B------:R-:W0:Y:S04]  /*1170*/  LDS.128 R24, [UR6+0x50] ;  /* 0x00005006ff187984 */ /* 0x000e280008000c00 */
[----:B------:R-:W5:Y:S01]  /*1180*/  LDS.128 R20, [UR6+0x60] ;  /* 0x00006006ff147984 */ /* 0x000f620008000c00 */
[----:B----4-:R-:W4:Y:S01]  /*1190*/  F2F.F32.F64 R95, R94 ;  /* 0x0000005e005f7310 */ /* 0x010f220000301000 */
[----:B------:R-:W-:-:S06]  /*11a0*/  IMAD.WIDE.U32 R96, R49, 0x8, R32 ;  /* 0x0000000831607825 */ /* 0x000fcc00078e0020 */
[----:B------:R-:W2:Y:S01]  /*11b0*/  LDG.E.64 R96, desc[UR8][R96.64] ;  /* 0x0000000860607981 */ /* 0x000ea2000c1e1b00 */
[C---:B-1----:R-:W-:Y:S01]  /*11c0*/  FFMA R71, R34.reuse, R28, R71 ;  /* 0x0000001c22477223 */ /* 0x042fe20000000047 */
[C---:B------:R-:W-:Y:S01]  /*11d0*/  FFMA R39, R34.reuse, R29, R39 ;  /* 0x0000001d22277223 */ /* 0x040fe20000000027 */
[C---:B------:R-:W-:Y:S01]  /*11e0*/  FFMA R62, R34.reuse, R30, R62 ;  /* 0x0000001e223e7223 */ /* 0x040fe2000000003e */
[C---:B------:R-:W-:Y:S02]  /*11f0*/  FFMA R66, R34.reuse, R31, R66 ;  /* 0x0000001f22427223 */ /* 0x040fe40000000042 */
[----:B------:R-:W1:Y:S01]  /*1200*/  LDS.128 R28, [UR6+0x70] ;  /* 0x00007006ff1c7984 */ /* 0x000e620008000c00 */
[C---:B0-----:R-:W-:Y:S01]  /*1210*/  FFMA R83, R34.reuse, R24, R83 ;  /* 0x0000001822537223 */ /* 0x041fe20000000053 */
[C---:B------:R-:W-:Y:S01]  /*1220*/  FFMA R87, R34.reuse, R25, R87 ;  /* 0x0000001922577223 */ /* 0x040fe20000000057 */
[C---:B------:R-:W-:Y:S01]  /*1230*/  FFMA R76, R34.reuse, R26, R76 ;  /* 0x0000001a224c7223 */ /* 0x040fe2000000004c */
[C---:B------:R-:W-:Y:S01]  /*1240*/  FFMA R65, R34.reuse, R27, R65 ;  /* 0x0000001b22417223 */ /* 0x040fe20000000041 */
[C---:B-----5:R-:W-:Y:S01]  /*1250*/  FFMA R69, R34.reuse, R20, R69 ;  /* 0x0000001422457223 */ /* 0x060fe20000000045 */
[C---:B------:R-:W-:Y:S01]  /*1260*/  FFMA R57, R34.reuse, R21, R57 ;  /* 0x0000001522397223 */ /* 0x040fe20000000039 */
[C---:B------:R-:W-:Y:S01]  /*1270*/  FFMA R58, R34.reuse, R22, R58 ;  /* 0x00000016223a7223 */ /* 0x040fe2000000003a */
[----:B----4-:R-:W-:Y:S01]  /*1280*/  STS [R36], R95 ;  /* 0x0000005f24007388 */ /* 0x010fe20000000800 */
[----:B------:R-:W-:-:S03]  /*1290*/  FFMA R59, R34, R23, R59 ;  /* 0x00000017223b7223 */ /* 0x000fc6000000003b */
[----:B------:R-:W0:Y:S04]  /*12a0*/  LDS.128 R24, [UR6] ;  /* 0x00000006ff187984 */ /* 0x000e280008000c00 */
[----:B------:R-:W4:Y:S01]  /*12b0*/  LDS.128 R20, [UR6+0x10] ;  /* 0x00001006ff147984 */ /* 0x000f220008000c00 */
[C---:B-1----:R-:W-:Y:S01]  /*12c0*/  FFMA R60, R34.reuse, R28, R60 ;  /* 0x0000001c223c7223 */ /* 0x042fe2000000003c */
[C---:B------:R-:W-:Y:S01]  /*12d0*/  FFMA R61, R34.reuse, R29, R61 ;  /* 0x0000001d223d7223 */ /* 0x040fe2000000003d */
[C---:B------:R-:W-:Y:S01]  /*12e0*/  FFMA R64, R34.reuse, R30, R64 ;  /* 0x0000001e22407223 */ /* 0x040fe20000000040 */
[----:B------:R-:W-:Y:S02]  /*12f0*/  FFMA R34, R34, R31, R37 ;  /* 0x0000001f22227223 */ /* 0x000fe40000000025 */
[----:B------:R-:W1:Y:S01]  /*1300*/  LDS.128 R28, [UR6+0x20] ;  /* 0x00002006ff1c7984 */ /* 0x000e620008000c00 */
[C---:B0-----:R-:W-:Y:S01]  /*1310*/  FFMA R73, R35.reuse, R24, R73 ;  /* 0x0000001823497223 */ /* 0x041fe20000000049 */
[C---:B------:R-:W-:Y:S01]  /*1320*/  FFMA R38, R35.reuse, R25, R38 ;  /* 0x0000001923267223 */ /* 0x040fe20000000026 */
[C---:B------:R-:W-:Y:S01]  /*1330*/  FFMA R63, R35.reuse, R26, R63 ;  /* 0x0000001a233f7223 */ /* 0x040fe2000000003f */
[C---:B------:R-:W-:Y:S01]  /*1340*/  FFMA R67, R35.reuse, R27, R67 ;  /* 0x0000001b23437223 */ /* 0x040fe20000000043 */
[C---:B----4-:R-:W-:Y:S01]  /*1350*/  FFMA R72, R35.reuse, R20, R72 ;  /* 0x0000001423487223 */ /* 0x050fe20000000048 */
[C---:B------:R-:W-:Y:S01]  /*1360*/  FFMA R75, R35.reuse, R21, R75 ;  /* 0x00000015234b7223 */ /* 0x040fe2000000004b */
[C---:B------:R-:W-:Y:S01]  /*1370*/  FFMA R79, R35.reuse, R22, R79 ;  /* 0x00000016234f7223 */ /* 0x040fe2000000004f */
[----:B------:R-:W-:Y:S01]  /*1380*/  FFMA R82, R35, R23, R82 ;  /* 0x0000001723527223 */ /* 0x000fe20000000052 */
[----:B------:R-:W0:Y:S04]  /*1390*/  LDS.128 R24, [UR6+0x30] ;  /* 0x00003006ff187984 */ /* 0x000e280008000c00 */
[----:B------:R-:W4:Y:S01]  /*13a0*/  LDS.128 R20, [UR6+0x40] ;  /* 0x00004006ff147984 */ /* 0x000f220008000c00 */
[----:B---3--:R-:W3:Y:S01]  /*13b0*/  F2F.F32.F64 R92, R92 ;  /* 0x0000005c005c7310 */ /* 0x008ee20000301000 */
[----:B------:R-:W-:-:S06]  /*13c0*/  IMAD.WIDE.U32 R94, R48, 0x8, R32 ;  /* 0x00000008305e7825 */ /* 0x000fcc00078e0020 */
[----:B------:R-:W5:Y:S01]  /*13d0*/  LDG.E.64 R94, desc[UR8][R94.64] ;  /* 0x000000085e5e7981 */ /* 0x000f62000c1e1b00 */
[----:B------:R3:W2:Y:S02]  /*13e0*/  F2F.F32.F64 R37, R84 ;  /* 0x0000005400257310 */ /* 0x0006a40000301000 */
[----:B---3--:R-:W-:-:S04]  /*13f0*/  IMAD.WIDE.U32 R84, R0, 0x8, R98 ;  /* 0x0000000800547825 */ /* 0x008fc800078e0062 */
        /* <DEDUP_REMOVED lines=12> */
[C---:B------:R-:W-:Y:S01]  /*14c0*/  FFMA R80, R35.reuse, R23, R80 ;  /* 0x0000001723507223 */ /* 0x040fe20000000050 */
[----:B------:R-:W0:Y:S04]  /*14d0*/  LDS.128 R24, [UR6+0x50] ;  /* 0x00005006ff187984 */ /* 0x000e280008000c00 */
[----:B------:R-:W3:Y:S04]  /*14e0*/  LDS.128 R20, [UR6+0x60] ;  /* 0x00006006ff147984 */ /* 0x000ee80008000c00 */
[----:B------:R4:W-:Y:S04]  /*14f0*/  STS [R36], R92 ;  /* 0x0000005c24007388 */ /* 0x0009e80000000800 */
[----:B----4-:R-:W4:Y:S01]  /*1500*/  LDG.E.64 R92, desc[UR8][R84.64] ;  /* 0x00000008545c7981 */ /* 0x010f22000c1e1b00 */
[C---:B-1----:R-:W-:Y:S01]  /*1510*/  FFMA R60, R35.reuse, R28, R60 ;  /* 0x0000001c233c7223 */ /* 0x042fe2000000003c */
[C---:B------:R-:W-:Y:S01]  /*1520*/  FFMA R61, R35.reuse, R29, R61 ;  /* 0x0000001d233d7223 */ /* 0x040fe2000000003d */
[C---:B------:R-:W-:Y:S01]  /*1530*/  FFMA R64, R35.reuse, R30, R64 ;  /* 0x0000001e23407223 */ /* 0x040fe20000000040 */
[C---:B0-----:R-:W-:Y:S01]  /*1540*/  FFMA R83, R35.reuse, R24, R83 ;  /* 0x0000001823537223 */ /* 0x041fe20000000053 */
[C---:B------:R-:W-:Y:S01]  /*1550*/  FFMA R87, R35.reuse, R25, R87 ;  /* 0x0000001923577223 */ /* 0x040fe20000000057 */
[C---:B------:R-:W-:Y:S01]  /*1560*/  FFMA R76, R35.reuse, R26, R76 ;  /* 0x0000001a234c7223 */ /* 0x040fe2000000004c */
[C---:B------:R-:W-:Y:S01]  /*1570*/  FFMA R65, R35.reuse, R27, R65 ;  /* 0x0000001b23417223 */ /* 0x040fe20000000041 */
[C---:B---3--:R-:W-:Y:S01]  /*1580*/  FFMA R69, R35.reuse, R20, R69 ;  /* 0x0000001423457223 */ /* 0x048fe20000000045 */
[C---:B------:R-:W-:Y:S01]  /*1590*/  FFMA R57, R35.reuse, R21, R57 ;  /* 0x0000001523397223 */ /* 0x040fe20000000039 */
[C---:B------:R-:W-:Y:S01]  /*15a0*/  FFMA R58, R35.reuse, R22, R58 ;  /* 0x00000016233a7223 */ /* 0x040fe2000000003a */
[C---:B------:R-:W-:Y:S01]  /*15b0*/  FFMA R59, R35.reuse, R23, R59 ;  /* 0x00000017233b7223 */ /* 0x040fe2000000003b */
[----:B------:R-:W-:Y:S01]  /*15c0*/  FFMA R35, R35, R31, R34 ;  /* 0x0000001f23237223 */ /* 0x000fe20000000022 */
[----:B------:R-:W0:Y:S04]  /*15d0*/  LDS.128 R24, [UR6] ;  /* 0x00000006ff187984 */ /* 0x000e280008000c00 */
[----:B------:R-:W1:Y:S04]  /*15e0*/  LDS.128 R28, [UR6+0x10] ;  /* 0x00001006ff1c7984 */ /* 0x000e680008000c00 */
[----:B------:R-:W3:Y:S01]  /*15f0*/  LDS.128 R20, [UR6+0x20] ;  /* 0x00002006ff147984 */ /* 0x000ee20008000c00 */
[----:B--2---:R2:W-:Y:S02]  /*1600*/  F2F.F32.F64 R34, R90 ;  /* 0x0000005a00227310 */ /* 0x0045e40000301000 */
[----:B--2---:R-:W-:-:S06]  /*1610*/  IMAD.WIDE.U32 R90, R47, 0x8, R32 ;  /* 0x000000082f5a7825 */ /* 0x004fcc00078e0020 */
[----:B------:R-:W2:Y:S01]  /*1620*/  LDG.E.64 R90, desc[UR8][R90.64] ;  /* 0x000000085a5a7981 */ /* 0x000ea2000c1e1b00 */
[C---:B0-----:R-:W-:Y:S01]  /*1630*/  FFMA R73, R37.reuse, R24, R73 ;  /* 0x0000001825497223 */ /* 0x041fe20000000049 */
[C---:B------:R-:W-:Y:S01]  /*1640*/  FFMA R38, R37.reuse, R25, R38 ;  /* 0x0000001925267223 */ /* 0x040fe20000000026 */
[C---:B------:R-:W-:Y:S01]  /*1650*/  FFMA R63, R37.reuse, R26, R63 ;  /* 0x0000001a253f7223 */ /* 0x040fe2000000003f */
[C---:B------:R-:W-:Y:S01]  /*1660*/  FFMA R67, R37.reuse, R27, R67 ;  /* 0x0000001b25437223 */ /* 0x040fe20000000043 */
[C---:B-1----:R-:W-:Y:S01]  /*1670*/  FFMA R72, R37.reuse, R28, R72 ;  /* 0x0000001c25487223 */ /* 0x042fe20000000048 */
[C---:B------:R-:W-:Y:S01]  /*1680*/  FFMA R75, R37.reuse, R29, R75 ;  /* 0x0000001d254b7223 */ /* 0x040fe2000000004b */
[C---:B------:R-:W-:Y:S01]  /*1690*/  FFMA R79, R37.reuse, R30, R79 ;  /* 0x0000001e254f7223 */ /* 0x040fe2000000004f */
[C---:B------:R-:W-:Y:S01]  /*16a0*/  FFMA R82, R37.reuse, R31, R82 ;  /* 0x0000001f25527223 */ /* 0x040fe20000000052 */
[----:B------:R-:W0:Y:S04]  /*16b0*/  LDS.128 R24, [UR6+0x30] ;  /* 0x00003006ff187984 */ /* 0x000e280008000c00 */
[----:B------:R-:W1:Y:S01]  /*16c0*/  LDS.128 R28, [UR6+0x40] ;  /* 0x00004006ff1c7984 */ /* 0x000e620008000c00 */
[C---:B---3--:R-:W-:Y:S01]  /*16d0*/  FFMA R86, R37.reuse, R20, R86 ;  /* 0x0000001425567223 */ /* 0x048fe20000000056 */
[C---:B------:R-:W-:Y:S01]  /*16e0*/  FFMA R88, R37.reuse, R21, R88 ;  /* 0x0000001525587223 */ /* 0x040fe20000000058 */
[C---:B------:R-:W-:Y:S01]  /*16f0*/  FFMA R78, R37.reuse, R22, R78 ;  /* 0x00000016254e7223 */ /* 0x040fe2000000004e */
[----:B------:R-:W-:-:S02]  /*1700*/  FFMA R81, R37, R23, R81 ;  /* 0x0000001725517223 */ /* 0x000fc40000000051 */
[----:B------:R-:W3:Y:S01]  /*1710*/  LDS.128 R20, [UR6+0x50] ;  /* 0x00005006ff147984 */ /* 0x000ee20008000c00 */
[----:B------:R-:W-:Y:S01]  /*1720*/  IMAD.WIDE.U32 R98, R0, 0x8, R84 ;  /* 0x0000000800627825 */ /* 0x000fe200078e0054 */
[----:B------:R-:W3:Y:S04]  /*1730*/  F2F.F32.F64 R96, R96 ;  /* 0x0000006000607310 */ /* 0x000ee80000301000 */
        /* <DEDUP_REMOVED lines=14> */
[C---:B------:R-:W-:Y:S01]  /*1820*/  FFMA R65, R37.reuse, R23, R65 ;  /* 0x0000001725417223 */ /* 0x040fe20000000041 */
[----:B------:R-:W-:Y:S04]  /*1830*/  STS [R36], R96 ;  /* 0x0000006024007388 */ /* 0x000fe80000000800 */
[----:B------:R-:W3:Y:S01]  /*1840*/  LDS.128 R20, [UR6] ;  /* 0x00000006ff147984 */ /* 0x000ee20008000c00 */
[C---:B0-----:R-:W-:Y:S01]  /*1850*/  FFMA R69, R37.reuse, R24, R69 ;  /* 0x0000001825457223 */ /* 0x041fe20000000045 */
[C---:B------:R-:W-:Y:S01]  /*1860*/  FFMA R57, R37.reuse, R25, R57 ;  /* 0x0000001925397223 */ /* 0x040fe20000000039 */
[C---:B------:R-:W-:Y:S01]  /*1870*/  FFMA R58, R37.reuse, R26, R58 ;  /* 0x0000001a253a7223 */ /* 0x040fe2000000003a */
[C---:B------:R-:W-:Y:S01]  /*1880*/  FFMA R59, R37.reuse, R27, R59 ;  /* 0x0000001b253b7223 */ /* 0x040fe2000000003b */
[C---:B-1----:R-:W-:Y:S01]  /*1890*/  FFMA R60, R37.reuse, R28, R60 ;  /* 0x0000001c253c7223 */ /* 0x042fe2000000003c */
[C---:B------:R-:W-:Y:S01]  /*18a0*/  FFMA R61, R37.reuse, R29, R61 ;  /* 0x0000001d253d7223 */ /* 0x040fe2000000003d */
[C---:B------:R-:W-:Y:S01]  /*18b0*/  FFMA R64, R37.reuse, R30, R64 ;  /* 0x0000001e25407223 */ /* 0x040fe20000000040 */
[----:B------:R-:W-:Y:S01]  /*18c0*/  FFMA R37, R37, R31, R35 ;  /* 0x0000001f25257223 */ /* 0x000fe20000000023 */
[----:B------:R-:W-:Y:S04]  /*18d0*/  LDS.128 R24, [UR6+0x20] ;  /* 0x00002006ff187984 */ /* 0x000fe80008000c00 */
[----:B------:R-:W0:Y:S01]  /*18e0*/  LDS.128 R28, [UR6+0x10] ;  /* 0x00001006ff1c7984 */ /* 0x000e220008000c00 */
[C---:B---3--:R-:W-:Y:S01]  /*18f0*/  FFMA R73, R34.reuse, R20, R73 ;  /* 0x0000001422497223 */ /* 0x048fe20000000049 */
[C---:B------:R-:W-:Y:S01]  /*1900*/  FFMA R38, R34.reuse, R21, R38 ;  /* 0x0000001522267223 */ /* 0x040fe20000000026 */
[C---:B------:R-:W-:Y:S01]  /*1910*/  FFMA R63, R34.reuse, R22, R63 ;  /* 0x00000016223f7223 */ /* 0x040fe2000000003f */
[----:B------:R-:W-:-:S02]  /*1920*/  FFMA R67, R34, R23, R67 ;  /* 0x0000001722437223 */ /* 0x000fc40000000043 */
[----:B------:R-:W1:Y:S01]  /*1930*/  LDS.128 R20, [UR6+0x40] ;  /* 0x00004006ff147984 */ /* 0x000e620008000c00 */
[----:B------:R-:W-:Y:S01]  /*1940*/  IMAD.WIDE.U32 R96, R46, 0x8, R32 ;  /* 0x000000082e607825 */ /* 0x000fe200078e0020 */
[----:B-----5:R-:W3:Y:S05]  /*1950*/  F2F.F32.F64 R95, R94 ;  /* 0x0000005e005f7310 */ /* 0x020eea0000301000 */
[----:B------:R-:W5:Y:S01]  /*1960*/  LDG.E.64 R96, desc[UR8][R96.64] ;  /* 0x0000000860607981 */ /* 0x000f62000c1e1b00 */
[C---:B0-----:R-:W-:Y:S01]  /*1970*/  FFMA R72, R34.reuse, R28, R72 ;  /* 0x0000001c22487223 */ /* 0x041fe20000000048 */
[C---:B------:R-:W-:Y:S01]  /*1980*/  FFMA R75, R34.reuse, R29, R75 ;  /* 0x0000001d224b7223 */ /* 0x040fe2000000004b */
[C---:B------:R-:W-:Y:S01]  /*1990*/  FFMA R79, R34.reuse, R30, R79 ;  /* 0x0000001e224f7223 */ /* 0x040fe2000000004f */
[----:B------:R-:W-:-:S02]  /*19a0*/  FFMA R82, R34, R31, R82 ;  /* 0x0000001f22527223 */ /* 0x000fc40000000052 */
[----:B------:R-:W0:Y:S01]  /*19b0*/  LDS.128 R28, [UR6+0x30] ;  /* 0x00003006ff1c7984 */ /* 0x000e220008000c00 */
[C---:B------:R-:W-:Y:S01]  /*19c0*/  FFMA R86, R34.reuse, R24, R86 ;  /* 0x0000001822567223 */ /* 0x040fe20000000056 */
[C---:B------:R-:W-:Y:S01]  /*19d0*/  FFMA R88, R34.reuse, R25, R88 ;  /* 0x0000001922587223 */ /* 0x040fe20000000058 */
[C---:B------:R-:W-:Y:S01]  /*19e0*/  FFMA R78, R34.reuse, R26, R78 ;  /* 0x0000001a224e7223 */ /* 0x040fe2000000004e */
[C---:B------:R-:W-:Y:S01]  /*19f0*/  FFMA R81, R34.reuse, R27, R81 ;  /* 0x0000001b22517223 */ /* 0x040fe20000000051 */
[----:B----4-:R4:W3:Y:S01]  /*1a00*/  F2F.F32.F64 R35, R92 ;  /* 0x0000005c00237310 */ /* 0x0108e20000301000 */
[C---:B-1----:R-:W-:Y:S01]  /*1a10*/  FFMA R70, R34.reuse, R20, R70 ;  /* 0x0000001422467223 */ /* 0x042fe20000000046 */
[C---:B------:R-:W-:Y:S01]  /*1a20*/  FFMA R74, R34.reuse, R21, R74 ;  /* 0x00000015224a7223 */ /* 0x040fe2000000004a */
[C---:B------:R-:W-:Y:S01]  /*1a30*/  FFMA R77, R34.reuse, R22, R77 ;  /* 0x00000016224d7223 */ /* 0x040fe2000000004d */
[----:B------:R-:W-:Y:S01]  /*1a40*/  FFMA R80, R34, R23, R80 ;  /* 0x0000001722507223 */ /* 0x000fe20000000050 */
[----:B------:R-:W1:Y:S04]  /*1a50*/  LDS.128 R24, [UR6+0x50] ;  /* 0x00005006ff187984 */ /* 0x000e680008000c00 */
[----:B------:R-:W1:Y:S01]  /*1a60*/  LDS.128 R20, [UR6+0x60] ;  /* 0x00006006ff147984 */ /* 0x000e620008000c00 */
[----:B----4-:R-:W-:-:S04]  /*1a70*/  IMAD.WIDE.U32 R92, R0, 0x8, R98 ;  /* 0x00000008005c7825 */ /* 0x010fc800078e0062 */
[C---:B0-----:R-:W-:Y:S01]  /*1a80*/  FFMA R71, R34.reuse, R28, R71 ;  /* 0x0000001c22477223 */ /* 0x041fe20000000047 */
[C---:B------:R-:W-:Y:S01]  /*1a90*/  FFMA R39, R34.reuse, R29, R39 ;  /* 0x0000001d22277223 */ /* 0x040fe20000000027 */
[C---:B------:R-:W-:Y:S01]  /*1aa0*/  FFMA R62, R34.reuse, R30, R62 ;  /* 0x0000001e223e7223 */ /* 0x040fe2000000003e */
[C---:B------:R-:W-:Y:S02]  /*1ab0*/  FFMA R66, R34.reuse, R31, R66 ;  /* 0x0000001f22427223 */ /* 0x040fe40000000042 */
[----:B------:R-:W-:Y:S04]  /*1ac0*/  LDS.128 R28, [UR6+0x70] ;  /* 0x00007006ff1c7984 */ /* 0x000fe80008000c00 */
[----:B---3--:R0:W-:Y:S04]  /*1ad0*/  STS [R36], R95 ;  /* 0x0000005f24007388 */ /* 0x0081e80000000800 */
[----:B0-----:R0:W3:Y:S01]  /*1ae0*/  LDG.E.64 R94, desc[UR8][R92.64] ;  /* 0x000000085c5e7981 */ /* 0x0010e2000c1e1b00 */
[C---:B-1----:R-:W-:Y:S01]  /*1af0*/  FFMA R83, R34.reuse, R24, R83 ;  /* 0x0000001822537223 */ /* 0x042fe20000000053 */
[C---:B------:R-:W-:Y:S01]  /*1b00*/  FFMA R87, R34.reuse, R25, R87 ;  /* 0x0000001922577223 */ /* 0x040fe20000000057 */
[C---:B------:R-:W-:Y:S01]  /*1b10*/  FFMA R76, R34.reuse, R26, R76 ;  /* 0x0000001a224c7223 */ /* 0x040fe2000000004c */
[C---:B------:R-:W-:Y:S01]  /*1b20*/  FFMA R65, R34.reuse, R27, R65 ;  /* 0x0000001b22417223 */ /* 0x040fe20000000041 */
[C---:B------:R-:W-:Y:S01]  /*1b30*/  FFMA R69, R34.reuse, R20, R69 ;  /* 0x0000001422457223 */ /* 0x040fe20000000045 */
[----:B------:R-:W1:Y:S01]  /*1b40*/  LDS.128 R24, [UR6] ;  /* 0x00000006ff187984 */ /* 0x000e620008000c00 */
[C---:B------:R-:W-:Y:S01]  /*1b50*/  FFMA R57, R34.reuse, R21, R57 ;  /* 0x0000001522397223 */ /* 0x040fe20000000039 */
[C---:B------:R-:W-:Y:S01]  /*1b60*/  FFMA R58, R34.reuse, R22, R58 ;  /* 0x00000016223a7223 */ /* 0x040fe2000000003a */
[----:B------:R-:W-:-:S02]  /*1b70*/  FFMA R59, R34, R23, R59 ;  /* 0x00000017223b7223 */ /* 0x000fc4000000003b */
[----:B------:R-:W4:Y:S01]  /*1b80*/  LDS.128 R20, [UR6+0x10] ;  /* 0x00001006ff147984 */ /* 0x000f220008000c00 */
[C---:B-1----:R-:W-:Y:S01]  /*1b90*/  FFMA R73, R35.reuse, R24, R73 ;  /* 0x0000001823497223 */ /* 0x042fe20000000049 */
[C---:B------:R-:W-:Y:S01]  /*1ba0*/  FFMA R38, R35.reuse, R25, R38 ;  /* 0x0000001923267223 */ /* 0x040fe20000000026 */
[C---:B------:R-:W-:Y:S01]  /*1bb0*/  FFMA R63, R35.reuse, R26, R63 ;  /* 0x0000001a233f7223 */ /* 0x040fe2000000003f */
[C---:B------:R-:W-:Y:S02]  /*1bc0*/  FFMA R67, R35.reuse, R27, R67 ;  /* 0x0000001b23437223 */ /* 0x040fe40000000043 */
[----:B------:R-:W1:Y:S01]  /*1bd0*/  LDS.128 R24, [UR6+0x30] ;  /* 0x00003006ff187984 */ /* 0x000e620008000c00 */
[C---:B----4-:R-:W-:Y:S01]  /*1be0*/  FFMA R72, R35.reuse, R20, R72 ;  /* 0x0000001423487223 */ /* 0x050fe20000000048 */
[C---:B------:R-:W-:Y:S01]  /*1bf0*/  FFMA R75, R35.reuse, R21, R75 ;  /* 0x00000015234b7223 */ /* 0x040fe2000000004b */
[C---:B------:R-:W-:Y:S01]  /*1c00*/  FFMA R79, R35.reuse, R22, R79 ;  /* 0x00000016234f7223 */ /* 0x040fe2000000004f */
[----:B------:R-:W-:-:S02]  /*1c10*/  FFMA R82, R35, R23, R82 ;  /* 0x0000001723527223 */ /* 0x000fc40000000052 */
[----:B------:R-:W4:Y:S01]  /*1c20*/  LDS.128 R20, [UR6+0x40] ;  /* 0x00004006ff147984 */ /* 0x000f220008000c00 */
[----:B--2---:R2:W0:Y:S02]  /*1c30*/  F2F.F32.F64 R89, R90 ;  /* 0x0000005a00597310 */ /* 0x0044240000301000 */
[----:B--2---:R-:W-:-:S06]  /*1c40*/  IMAD.WIDE.U32 R90, R45, 0x8, R32 ;  /* 0x000000082d5a7825 */ /* 0x004fcc00078e0020 */
[----:B------:R-:W2:Y:S01]  /*1c50*/  LDG.E.64 R90, desc[UR8][R90.64] ;  /* 0x000000085a5a7981 */ /* 0x000ea2000c1e1b00 */
[C---:B-1----:R-:W-:Y:S01]  /*1c60*/  FFMA R71, R35.reuse, R24, R71 ;  /* 0x0000001823477223 */ /* 0x042fe20000000047 */
[C---:B------:R-:W-:Y:S01]  /*1c70*/  FFMA R39, R35.reuse, R25, R39 ;  /* 0x0000001923277223 */ /* 0x040fe20000000027 */
[C---:B------:R-:W-:Y:S01]  /*1c80*/  FFMA R62, R35.reuse, R26, R62 ;  /* 0x0000001a233e7223 */ /* 0x040fe2000000003e */
[C---:B------:R-:W-:Y:S01]  /*1c90*/  FFMA R66, R35.reuse, R27, R66 ;  /* 0x0000001b23427223 */ /* 0x040fe20000000042 */
[C---:B------:R-:W-:Y:S01]  /*1ca0*/  FFMA R60, R34.reuse, R28, R60 ;  /* 0x0000001c223c7223 */ /* 0x040fe2000000003c */
[C---:B------:R-:W-:Y:S01]  /*1cb0*/  FFMA R61, R34.reuse, R29, R61 ;  /* 0x0000001d223d7223 */ /* 0x040fe2000000003d */
[C---:B------:R-:W-:Y:S01]  /*1cc0*/  FFMA R64, R34.reuse, R30, R64 ;  /* 0x0000001e22407223 */ /* 0x040fe20000000040 */
[----:B------:R-:W1:Y:S01]  /*1cd0*/  LDS.128 R24, [UR6+0x50] ;  /* 0x00005006ff187984 */ /* 0x000e620008000c00 */
[----:B------:R-:W-:Y:S01]  /*1ce0*/  FFMA R34, R34, R31, R37 ;  /* 0x0000001f22227223 */ /* 0x000fe20000000025 */
[C---:B----4-:R-:W-:Y:S01]  /*1cf0*/  FFMA R70, R35.reuse, R20, R70 ;  /* 0x0000001423467223 */ /* 0x050fe20000000046 */
[C---:B------:R-:W-:Y:S01]  /*1d00*/  FFMA R74, R35.reuse, R21, R74 ;  /* 0x00000015234a7223 */ /* 0x040fe2000000004a */
[C---:B------:R-:W-:Y:S01]  /*1d10*/  FFMA R77, R35.reuse, R22, R77 ;  /* 0x00000016234d7223 */ /* 0x040fe2000000004d */
[C---:B------:R-:W-:Y:S01]  /*1d20*/  FFMA R80, R35.reuse, R23, R80 ;  /* 0x0000001723507223 */ /* 0x040fe20000000050 */
[----:B------:R-:W4:Y:S04]  /*1d30*/  LDS.128 R28, [UR6+0x20] ;  /* 0x00002006ff1c7984 */ /* 0x000f280008000c00 */
[----:B------:R-:W0:Y:S01]  /*1d40*/  LDS.128 R20, [UR6+0x60] ;  /* 0x00006006ff147984 */ /* 0x000e220008000c00 */
[----:B------:R0:W0:Y:S01]  /*1d50*/  F2F.F32.F64 R37, R84 ;  /* 0x0000005400257310 */ /* 0x0000220000301000 */
[C---:B-1----:R-:W-:Y:S01]  /*1d60*/  FFMA R83, R35.reuse, R24, R83 ;  /* 0x0000001823537223 */ /* 0x042fe20000000053 */
[C---:B------:R-:W-:Y:S01]  /*1d70*/  FFMA R87, R35.reuse, R25, R87 ;  /* 0x0000001923577223 */ /* 0x040fe20000000057 */
[C---:B------:R-:W-:Y:S01]  /*1d80*/  FFMA R76, R35.reuse, R26, R76 ;  /* 0x0000001a234c7223 */ /* 0x040fe2000000004c */
[----:B------:R-:W-:-:S02]  /*1d90*/  FFMA R65, R35, R27, R65 ;  /* 0x0000001b23417223 */ /* 0x000fc40000000041 */
[----:B------:R-:W1:Y:S01]  /*1da0*/  LDS.128 R24, [UR6+0x70] ;  /* 0x00007006ff187984 */ /* 0x000e620008000c00 */
[C---:B----4-:R-:W-:Y:S01]  /*1db0*/  FFMA R86, R35.reuse, R28, R86 ;  /* 0x0000001c23567223 */ /* 0x050fe20000000056 */
[C---:B------:R-:W-:Y:S01]  /*1dc0*/  FFMA R88, R35.reuse, R29, R88 ;  /* 0x0000001d23587223 */ /* 0x040fe20000000058 */
[C---:B------:R-:W-:Y:S01]  /*1dd0*/  FFMA R78, R35.reuse, R30, R78 ;  /* 0x0000001e234e7223 */ /* 0x040fe2000000004e */
[C---:B------:R-:W-:Y:S01]  /*1de0*/  FFMA R81, R35.reuse, R31, R81 ;  /* 0x0000001f23517223 */ /* 0x040fe20000000051 */
[C---:B0-----:R-:W-:Y:S01]  /*1df0*/  FFMA R69, R35.reuse, R20, R69 ;  /* 0x0000001423457223 */ /* 0x041fe20000000045 */
[C---:B------:R-:W-:Y:S01]  /*1e00*/  FFMA R57, R35.reuse, R21, R57 ;  /* 0x0000001523397223 */ /* 0x040fe20000000039 */
[C---:B------:R-:W-:Y:S01]  /*1e10*/  FFMA R58, R35.reuse, R22, R58 ;  /* 0x00000016233a7223 */ /* 0x040fe2000000003a */
[----:B------:R-:W-:Y:S01]  /*1e20*/  FFMA R59, R35, R23, R59 ;  /* 0x00000017233b7223 */ /* 0x000fe2000000003b */
[----:B------:R-:W-:Y:S04]  /*1e30*/  STS [R36], R89 ;  /* 0x0000005924007388 */ /* 0x000fe80000000800 */
[----:B------:R-:W0:Y:S04]  /*1e40*/  LDS.128 R28, [UR6] ;  /* 0x00000006ff1c7984 */ /* 0x000e280008000c00 */
[----:B------:R-:W4:Y:S01]  /*1e50*/  LDS.128 R20, [UR6+0x10] ;  /* 0x00001006ff147984 */ /* 0x000f220008000c00 */
[----:B------:R-:W-:-:S05]  /*1e60*/  IMAD.WIDE.U32 R92, R0, 0x8, R92 ;  /* 0x00000008005c7825 */ /* 0x000fca00078e005c */
[----:B------:R-:W2:Y:S01]  /*1e70*/  LDG.E.64 R84, desc[UR8][R92.64] ;  /* 0x000000085c547981 */ /* 0x000ea2000c1e1b00 */
        /* <DEDUP_REMOVED lines=14> */
[----:B------:R-:W4:Y:S01]  /*1f60*/  LDS.128 R20, [UR6+0x40] ;  /* 0x00004006ff147984 */ /* 0x000f220008000c00 */
[C---:B-1----:R-:W-:Y:S01]  /*1f70*/  FFMA R86, R37.reuse, R24, R86 ;  /* 0x0000001825567223 */ /* 0x042fe20000000056 */
[C---:B------:R-:W-:Y:S01]  /*1f80*/  FFMA R88, R37.reuse, R25, R88 ;  /* 0x0000001925587223 */ /* 0x040fe20000000058 */
[C---:B------:R-:W-:Y:S01]  /*1f90*/  FFMA R78, R37.reuse, R26, R78 ;  /* 0x0000001a254e7223 */ /* 0x040fe2000000004e */
[----:B------:R-:W-:-:S02]  /*1fa0*/  FFMA R81, R37, R27, R81 ;  /* 0x0000001b25517223 */ /* 0x000fc40000000051 */
        /* <DEDUP_REMOVED lines=11> */
[----:B-----5:R-:W5:Y:S03]  /*2060*/  F2F.F32.F64 R96, R96 ;  /* 0x0000006000607310 */ /* 0x020f660000301000 */
[----:B-----5:R5:W-:Y:S01]  /*2070*/  STS [R36], R96 ;  /* 0x0000006024007388 */ /* 0x020be20000000800 */
[C---:B-1----:R-:W-:Y:S01]  /*2080*/  FFMA R69, R37.reuse, R24, R69 ;  /* 0x0000001825457223 */ /* 0x042fe20000000045 */
[C---:B------:R-:W-:Y:S01]  /*2090*/  FFMA R57, R37.reuse, R25, R57 ;  /* 0x0000001925397223 */ /* 0x040fe20000000039 */
[C---:B------:R-:W-:Y:S01]  /*20a0*/  FFMA R58, R37.reuse, R26, R58 ;  /* 0x0000001a253a7223 */ /* 0x040fe2000000003a */
[----:B------:R-:W-:-:S02]  /*20b0*/  FFMA R59, R37, R27, R59 ;  /* 0x0000001b253b7223 */ /* 0x000fc4000000003b */
[----:B------:R-:W-:Y:S01]  /*20c0*/  LDS.128 R24, [UR6+0x20] ;  /* 0x00002006ff187984 */ /* 0x000fe20008000c00 */
[----:B---3--:R1:W3:Y:S01]  /*20d0*/  F2F.F32.F64 R34, R94 ;  /* 0x0000005e00227310 */ /* 0x0082e20000301000 */
[C---:B0-----:R-:W-:Y:S01]  /*20e0*/  FFMA R60, R37.reuse, R28, R60 ;  /* 0x0000001c253c7223 */ /* 0x041fe2000000003c */
[C---:B------:R-:W-:Y:S01]  /*20f0*/  FFMA R61, R37.reuse, R29, R61 ;  /* 0x0000001d253d7223 */ /* 0x040fe2000000003d */
[C---:B------:R-:W-:Y:S01]  /*2100*/  FFMA R64, R37.reuse, R30, R64 ;  /* 0x0000001e25407223 */ /* 0x040fe20000000040 */
[C---:B----4-:R-:W-:Y:S01]  /*2110*/  FFMA R83, R37.reuse, R20, R83 ;  /* 0x0000001425537223 */ /* 0x050fe20000000053 */
[C---:B------:R-:W-:Y:S01]  /*2120*/  FFMA R87, R37.reuse, R21, R87 ;  /* 0x0000001525577223 */ /* 0x040fe20000000057 */
[C---:B------:R-:W-:Y:S01]  /*2130*/  FFMA R76, R37.reuse, R22, R76 ;  /* 0x00000016254c7223 */ /* 0x040fe2000000004c */
[C---:B------:R-:W-:Y:S01]  /*2140*/  FFMA R65, R37.reuse, R23, R65 ;  /* 0x0000001725417223 */ /* 0x040fe20000000041 */
[----:B------:R-:W-:Y:S01]  /*2150*/  FFMA R37, R37, R31, R35 ;  /* 0x0000001f25257223 */ /* 0x000fe20000000023 */
[----:B------:R-:W3:Y:S01]  /*2160*/  LDS.128 R20, [UR6] ;  /* 0x00000006ff147984 */ /* 0x000ee20008000c00 */
[----:B-1----:R-:W-:-:S03]  /*2170*/  IMAD.WIDE.U32 R94, R44, 0x8, R32 ;  /* 0x000000082c5e7825 */ /* 0x002fc600078e0020 */
[----:B------:R-:W0:Y:S04]  /*2180*/  LDS.128 R28, [UR6+0x10] ;  /* 0x00001006ff1c7984 */ /* 0x000e280008000c00 */
[----:B------:R-:W4:Y:S01]  /*2190*/  LDG.E.64 R94, desc[UR8][R94.64] ;  /* 0x000000085e5e7981 */ /* 0x000f22000c1e1b00 */
[----:B-----5:R-:W-:-:S05]  /*21a0*/  IMAD.WIDE.U32 R96, R0, 0x8, R92 ;  /* 0x0000000800607825 */ /* 0x020fca00078e005c */
[----:B------:R1:W5:Y:S01]  /*21b0*/  LDG.E.64 R92, desc[UR8][R96.64] ;  /* 0x00000008605c7981 */ /* 0x000362000c1e1b00 */
[C---:B---3--:R-:W-:Y:S01]  /*21c0*/  FFMA R73, R34.reuse, R20, R73 ;  /* 0x0000001422497223 */ /* 0x048fe20000000049 */
[C---:B------:R-:W-:Y:S01]  /*21d0*/  FFMA R38, R34.reuse, R21, R38 ;  /* 0x0000001522267223 */ /* 0x040fe20000000026 */
[C---:B------:R-:W-:Y:S01]  /*21e0*/  FFMA R63, R34.reuse, R22, R63 ;  /* 0x00000016223f7223 */ /* 0x040fe2000000003f */
[C---:B------:R-:W-:Y:S01]  /*21f0*/  FFMA R67, R34.reuse, R23, R67 ;  /* 0x0000001722437223 */ /* 0x040fe20000000043 */
[C---:B0-----:R-:W-:Y:S01]  /*2200*/  FFMA R72, R34.reuse, R28, R72 ;  /* 0x0000001c22487223 */ /* 0x041fe20000000048 */
[C---:B------:R-:W-:Y:S01]  /*2210*/  FFMA R75, R34.reuse, R29, R75 ;  /* 0x0000001d224b7223 */ /* 0x040fe2000000004b */
[C---:B------:R-:W-:Y:S01]  /*2220*/  FFMA R79, R34.reuse, R30, R79 ;  /* 0x0000001e224f7223 */ /* 0x040fe2000000004f */
[C---:B------:R-:W-:Y:S01]  /*2230*/  FFMA R82, R34.reuse, R31, R82 ;  /* 0x0000001f22527223 */ /* 0x040fe20000000052 */
[----:B------:R-:W0:Y:S04]  /*2240*/  LDS.128 R20, [UR6+0x30] ;  /* 0x00003006ff147984 */ /* 0x000e280008000c00 */
[----:B------:R-:W3:Y:S01]  /*2250*/  LDS.128 R28, [UR6+0x40] ;  /* 0x00004006ff1c7984 */ /* 0x000ee20008000c00 */
[C---:B------:R-:W-:Y:S01]  /*2260*/  FFMA R86, R34.reuse, R24, R86 ;  /* 0x0000001822567223 */ /* 0x040fe20000000056 */
[C---:B------:R-:W-:Y:S01]  /*2270*/  FFMA R88, R34.reuse, R25, R88 ;  /* 0x0000001922587223 */ /* 0x040fe20000000058 */
[C---:B------:R-:W-:Y:S01]  /*2280*/  FFMA R78, R34.reuse, R26, R78 ;  /* 0x0000001a224e7223 */ /* 0x040fe2000000004e */
[----:B------:R-:W-:-:S02]  /*2290*/  FFMA R81, R34, R27, R81 ;  /* 0x0000001b22517223 */ /* 0x000fc40000000051 */
[----:B------:R-:W1:Y:S01]  /*22a0*/  LDS.128 R24, [UR6+0x60] ;  /* 0x00006006ff187984 */ /* 0x000e620008000c00 */
[----:B--2---:R-:W2:Y:S01]  /*22b0*/  F2F.F32.F64 R90, R90 ;  /* 0x0000005a005a7310 */ /* 0x004ea20000301000 */
[C---:B0-----:R-:W-:Y:S01]  /*22c0*/  FFMA R71, R34.reuse, R20, R71 ;  /* 0x0000001422477223 */ /* 0x041fe20000000047 */
[C---:B------:R-:W-:Y:S01]  /*22d0*/  FFMA R39, R34.reuse, R21, R39 ;  /* 0x0000001522277223 */ /* 0x040fe20000000027 */
[C---:B------:R-:W-:Y:S01]  /*22e0*/  FFMA R62, R34.reuse, R22, R62 ;  /* 0x00000016223e7223 */ /* 0x040fe2000000003e */
[C---:B------:R-:W-:Y:S01]  /*22f0*/  FFMA R66, R34.reuse, R23, R66 ;  /* 0x0000001722427223 */ /* 0x040fe20000000042 */
[C---:B---3--:R-:W-:Y:S01]  /*2300*/  FFMA R70, R34.reuse, R28, R70 ;  /* 0x0000001c22467223 */ /* 0x048fe20000000046 */
[C---:B------:R-:W-:Y:S01]  /*2310*/  FFMA R74, R34.reuse, R29, R74 ;  /* 0x0000001d224a7223 */ /* 0x040fe2000000004a */
[C---:B------:R-:W-:Y:S01]  /*2320*/  FFMA R77, R34.reuse, R30, R77 ;  /* 0x0000001e224d7223 */ /* 0x040fe2000000004d */
[----:B------:R-:W-:Y:S01]  /*2330*/  FFMA R80, R34, R31, R80 ;  /* 0x0000001f22507223 */ /* 0x000fe20000000050 */
[----:B------:R-:W0:Y:S04]  /*2340*/  LDS.128 R20, [UR6+0x50] ;  /* 0x00005006ff147984 */ /* 0x000e280008000c00 */
[----:B------:R-:W3:Y:S04]  /*2350*/  LDS.128 R28, [UR6+0x70] ;  /* 0x00007006ff1c7984 */ /* 0x000ee80008000c00 */
[----:B--2---:R2:W-:Y:S02]  /*2360*/  STS [R36], R90 ;  /* 0x0000005a24007388 */ /* 0x0045e40000000800 */
[----:B--2---:R-:W-:-:S06]  /*2370*/  IMAD.WIDE.U32 R90, R43, 0x8, R32 ;  /* 0x000000082b5a7825 */ /* 0x004fcc00078e0020 */
        /* <DEDUP_REMOVED lines=14> */
[----:B------:R-:W-:Y:S04]  /*2460*/  LDS.128 R20, [UR6] ;  /* 0x00000006ff147984 */ /* 0x000fe80008000c00 */
[----:B------:R-:W0:Y:S01]  /*2470*/  LDS.128 R28, [UR6+0x10] ;  /* 0x00001006ff1c7984 */ /* 0x000e220008000c00 */
[----:B------:R3:W1:Y:S01]  /*2480*/  F2F.F32.F64 R35, R84 ;  /* 0x0000005400237310 */ /* 0x0006620000301000 */
[----:B------:R-:W-:-:S05]  /*2490*/  IMAD.WIDE.U32 R98, R0, 0x8, R96 ;  /* 0x0000000800627825 */ /* 0x000fca00078e0060 */
[----:B---3--:R-:W3:Y:S01]  /*24a0*/  LDG.E.64 R84, desc[UR8][R98.64] ;  /* 0x0000000862547981 */ /* 0x008ee2000c1e1b00 */
        /* <DEDUP_REMOVED lines=13> */
[C---:B------:R-:W-:Y:S02]  /*2580*/  FFMA R67, R35.reuse, R23, R67 ;  /* 0x0000001723437223 */ /* 0x040fe40000000043 */
[----:B------:R-:W0:Y:S01]  /*2590*/  LDS.128 R20, [UR6+0x40] ;  /* 0x00004006ff147984 */ /* 0x000e220008000c00 */
        /* <DEDUP_REMOVED lines=8> */
[C---:B------:R-:W-:Y:S02]  /*2620*/  FFMA R66, R35.reuse, R31, R66 ;  /* 0x0000001f23427223 */ /* 0x040fe40000000042 */
[----:B------:R-:W0:Y:S01]  /*2630*/  LDS.128 R28, [UR6+0x60] ;  /* 0x00006006ff1c7984 */ /* 0x000e220008000c00 */
[C---:B------:R-:W-:Y:S01]  /*2640*/  FFMA R70, R35.reuse, R20, R70 ;  /* 0x0000001423467223 */ /* 0x040fe20000000046 */
[C---:B------:R-:W-:Y:S01]  /*2650*/  FFMA R74, R35.reuse, R21, R74 ;  /* 0x00000015234a7223 */ /* 0x040fe2000000004a */
[C---:B------:R-:W-:Y:S01]  /*2660*/  FFMA R77, R35.reuse, R22, R77 ;  /* 0x00000016234d7223 */ /* 0x040fe2000000004d */
[----:B------:R-:W-:Y:S01]  /*2670*/  FFMA R80, R35, R23, R80 ;  /* 0x0000001723507223 */ /* 0x000fe20000000050 */
[----:B------:R-:W-:-:S06]  /*2680*/  IMAD.WIDE.U32 R96, R42, 0x8, R32 ;  /* 0x000000082a607825 */ /* 0x000fcc00078e0020 */
[----:B------:R-:W3:Y:S01]  /*2690*/  LDG.E.64 R96, desc[UR8][R96.64] ;  /* 0x0000000860607981 */ /* 0x000ee2000c1e1b00 */
[C---:B-1----:R-:W-:Y:S01]  /*26a0*/  FFMA R60, R35.reuse, R24, R60 ;  /* 0x00000018233c7223 */ /* 0x042fe2000000003c */
[C---:B------:R-:W-:Y:S01]  /*26b0*/  FFMA R61, R35.reuse, R25, R61 ;  /* 0x00000019233d7223 */ /* 0x040fe2000000003d */
[C---:B------:R-:W-:Y:S01]  /*26c0*/  FFMA R64, R35.reuse, R26, R64 ;  /* 0x0000001a23407223 */ /* 0x040fe20000000040 */
[C---:B0-----:R-:W-:Y:S01]  /*26d0*/  FFMA R69, R35.reuse, R28, R69 ;  /* 0x0000001c23457223 */ /* 0x041fe20000000045 */
[C---:B------:R-:W-:Y:S01]  /*26e0*/  FFMA R57, R35.reuse, R29, R57 ;  /* 0x0000001d23397223 */ /* 0x040fe20000000039 */
[C---:B------:R-:W-:Y:S01]  /*26f0*/  FFMA R58, R35.reuse, R30, R58 ;  /* 0x0000001e233a7223 */ /* 0x040fe2000000003a */
[C---:B------:R-:W-:Y:S01]  /*2700*/  FFMA R59, R35.reuse, R31, R59 ;  /* 0x0000001f233b7223 */ /* 0x040fe2000000003b */
[----:B------:R-:W-:Y:S01]  /*2710*/  FFMA R35, R35, R27, R34 ;  /* 0x0000001b23237223 */ /* 0x000fe20000000022 */
[----:B----4-:R-:W0:Y:S02]  /*2720*/  F2F.F32.F64 R95, R94 ;  /* 0x0000005e005f7310 */ /* 0x010e240000301000 */
[----:B0-----:R0:W-:Y:S04]  /*2730*/  STS [R36], R95 ;  /* 0x0000005f24007388 */ /* 0x0011e80000000800 */
[----:B------:R-:W1:Y:S04]  /*2740*/  LDS.128 R20, [UR6] ;  /* 0x00000006ff147984 */ /* 0x000e680008000c00 */
[----:B------:R-:W4:Y:S01]  /*2750*/  LDS.128 R24, [UR6+0x20] ;  /* 0x00002006ff187984 */ /* 0x000f220008000c00 */
[----:B-----5:R5:W1:Y:S03]  /*2760*/  F2F.F32.F64 R37, R92 ;  /* 0x0000005c00257310 */ /* 0x020a660000301000 */
[----:B------:R-:W4:Y:S01]  /*2770*/  LDS.128 R28, [UR6+0x10] ;  /* 0x00001006ff1c7984 */ /* 0x000f220008000c00 */
[----:B-----5:R-:W-:-:S05]  /*2780*/  IMAD.WIDE.U32 R92, R0, 0x8, R98 ;  /* 0x00000008005c7825 */ /* 0x020fca00078e0062 */
[----:B0-----:R0:W5:Y:S01]  /*2790*/  LDG.E.64 R94, desc[UR8][R92.64] ;  /* 0x000000085c5e7981 */ /* 0x001162000c1e1b00 */
[C---:B-1----:R-:W-:Y:S01]  /*27a0*/  FFMA R73, R37.reuse, R20, R73 ;  /* 0x0000001425497223 */ /* 0x042fe20000000049 */
[C---:B------:R-:W-:Y:S01]  /*27b0*/  FFMA R38, R37.reuse, R21, R38 ;  /* 0x0000001525267223 */ /* 0x040fe20000000026 */
[C---:B------:R-:W-:Y:S01]  /*27c0*/  FFMA R63, R37.reuse, R22, R63 ;  /* 0x00000016253f7223 */ /* 0x040fe2000000003f */
[C---:B------:R-:W-:Y:S01]  /*27d0*/  FFMA R67, R37.reuse, R23, R67 ;  /* 0x0000001725437223 */ /* 0x040fe20000000043 */
[C---:B----4-:R-:W-:Y:S01]  /*27e0*/  FFMA R86, R37.reuse, R24, R86 ;  /* 0x0000001825567223 */ /* 0x050fe20000000056 */
[C---:B------:R-:W-:Y:S01]  /*27f0*/  FFMA R88, R37.reuse, R25, R88 ;  /* 0x0000001925587223 */ /* 0x040fe20000000058 */
[C---:B------:R-:W-:Y:S01]  /*2800*/  FFMA R78, R37.reuse, R26, R78 ;  /* 0x0000001a254e7223 */ /* 0x040fe2000000004e */
[C---:B------:R-:W-:Y:S01]  /*2810*/  FFMA R81, R37.reuse, R27, R81 ;  /* 0x0000001b25517223 */ /* 0x040fe20000000051 */
[----:B------:R-:W1:Y:S04]  /*2820*/  LDS.128 R20, [UR6+0x30] ;  /* 0x00003006ff147984 */ /* 0x000e680008000c00 */
[----:B------:R-:W4:Y:S01]  /*2830*/  LDS.128 R24, [UR6+0x50] ;  /* 0x00005006ff187984 */ /* 0x000f220008000c00 */
[C---:B------:R-:W-:Y:S01]  /*2840*/  FFMA R72, R37.reuse, R28, R72 ;  /* 0x0000001c25487223 */ /* 0x040fe20000000048 */
[C---:B------:R-:W-:Y:S01]  /*2850*/  FFMA R75, R37.reuse, R29, R75 ;  /* 0x0000001d254b7223 */ /* 0x040fe2000000004b */
[C---:B------:R-:W-:Y:S01]  /*2860*/  FFMA R79, R37.reuse, R30, R79 ;  /* 0x0000001e254f7223 */ /* 0x040fe2000000004f */
[----:B------:R-:W-:-:S02]  /*2870*/  FFMA R82, R37, R31, R82 ;  /* 0x0000001f25527223 */ /* 0x000fc40000000052 */
[----:B------:R-:W-:Y:S01]  /*2880*/  LDS.128 R28, [UR6+0x40] ;  /* 0x00004006ff1c7984 */ /* 0x000fe20008000c00 */
[----:B--2---:R-:W2:Y:S01]  /*2890*/  F2F.F32.F64 R90, R90 ;  /* 0x0000005a005a7310 */ /* 0x004ea20000301000 */
[C---:B-1----:R-:W-:Y:S01]  /*28a0*/  FFMA R71, R37.reuse, R20, R71 ;  /* 0x0000001425477223 */ /* 0x042fe20000000047 */
[C---:B------:R-:W-:Y:S01]  /*28b0*/  FFMA R39, R37.reuse, R21, R39 ;  /* 0x0000001525277223 */ /* 0x040fe20000000027 */
[C---:B------:R-:W-:Y:S01]  /*28c0*/  FFMA R62, R37.reuse, R22, R62 ;  /* 0x00000016253e7223 */ /* 0x040fe2000000003e */
[C---:B------:R-:W-:Y:S01]  /*28d0*/  FFMA R66, R37.reuse, R23, R66 ;  /* 0x0000001725427223 */ /* 0x040fe20000000042 */
[C---:B----4-:R-:W-:Y:S01]  /*28e0*/  FFMA R83, R37.reuse, R24, R83 ;  /* 0x0000001825537223 */ /* 0x050fe20000000053 */
[C---:B------:R-:W-:Y:S01]  /*28f0*/  FFMA R87, R37.reuse, R25, R87 ;  /* 0x0000001925577223 */ /* 0x040fe20000000057 */
[C---:B------:R-:W-:Y:S01]  /*2900*/  FFMA R76, R37.reuse, R26, R76 ;  /* 0x0000001a254c7223 */ /* 0x040fe2000000004c */
[----:B------:R-:W-:Y:S01]  /*2910*/  FFMA R65, R37, R27, R65 ;  /* 0x0000001b25417223 */ /* 0x000fe20000000041 */
[----:B------:R-:W1:Y:S04]  /*2920*/  LDS.128 R20, [UR6+0x60] ;  /* 0x00006006ff147984 */ /* 0x000e680008000c00 */
[----:B------:R-:W4:Y:S04]  /*2930*/  LDS.128 R24, [UR6+0x70] ;  /* 0x00007006ff187984 */ /* 0x000f280008000c00 */
        /* <DEDUP_REMOVED lines=8> */
[----:B---3--:R3:W1:Y:S01]  /*29c0*/  F2F.F32.F64 R34, R84 ;  /* 0x0000005400227310 */ /* 0x0086620000301000 */
[C---:B------:R-:W-:Y:S01]  /*29d0*/  FFMA R70, R37.reuse, R28, R70 ;  /* 0x0000001c25467223 */ /* 0x040fe20000000046 */
[C---:B------:R-:W-:Y:S01]  /*29e0*/  FFMA R74, R37.reuse, R29, R74 ;  /* 0x0000001d254a7223 */ /* 0x040fe2000000004a */
[C---:B------:R-:W-:Y:S01]  /*29f0*/  FFMA R77, R37.reuse, R30, R77 ;  /* 0x0000001e254d7223 */ /* 0x040fe2000000004d */
[C---:B------:R-:W-:Y:S01]  /*2a00*/  FFMA R80, R37.reuse, R31, R80 ;  /* 0x0000001f25507223 */ /* 0x040fe20000000050 */
[C---:B----4-:R-:W-:Y:S01]  /*2a10*/  FFMA R60, R37.reuse, R24, R60 ;  /* 0x00000018253c7223 */ /* 0x050fe2000000003c */
[C---:B------:R-:W-:Y:S01]  /*2a20*/  FFMA R61, R37.reuse, R25, R61 ;  /* 0x00000019253d7223 */ /* 0x040fe2000000003d */
[C---:B------:R-:W-:Y:S01]  /*2a30*/  FFMA R64, R37.reuse, R26, R64 ;  /* 0x0000001a25407223 */ /* 0x040fe20000000040 */
[----:B------:R-:W-:Y:S01]  /*2a40*/  FFMA R37, R37, R27, R35 ;  /* 0x0000001b25257223 */ /* 0x000fe20000000023 */
[----:B------:R-:W4:Y:S04]  /*2a50*/  LDS.128 R28, [UR6] ;  /* 0x00000006ff1c7984 */ /* 0x000f280008000c00 */
[----:B------:R-:W4:Y:S01]  /*2a60*/  LDS.128 R24, [UR6+0x20] ;  /* 0x00002006ff187984 */ /* 0x000f220008000c00 */
[----:B0-----:R-:W-:-:S05]  /*2a70*/  IMAD.WIDE.U32 R92, R0, 0x8, R92 ;  /* 0x00000008005c7825 */ /* 0x001fca00078e005c */
[----:B---3--:R-:W3:Y:S01]  /*2a80*/  LDG.E.64 R84, desc[UR8][R92.64] ;  /* 0x000000085c547981 */ /* 0x008ee2000c1e1b00 */
[C---:B-1----:R-:W-:Y:S01]  /*2a90*/  FFMA R72, R34.reuse, R20, R72 ;  /* 0x0000001422487223 */ /* 0x042fe20000000048 */
[C---:B------:R-:W-:Y:S01]  /*2aa0*/  FFMA R75, R34.reuse, R21, R75 ;  /* 0x00000015224b7223 */ /* 0x040fe2000000004b */
[C---:B------:R-:W-:Y:S01]  /*2ab0*/  FFMA R79, R34.reuse, R22, R79 ;  /* 0x00000016224f7223 */ /* 0x040fe2000000004f */
[C---:B------:R-:W-:Y:S02]  /*2ac0*/  FFMA R82, R34.reuse, R23, R82 ;  /* 0x0000001722527223 */ /* 0x040fe40000000052 */
[----:B------:R-:W0:Y:S01]  /*2ad0*/  LDS.128 R20, [UR6+0x40] ;  /* 0x00004006ff147984 */ /* 0x000e220008000c00 */
[C---:B----4-:R-:W-:Y:S01]  /*2ae0*/  FFMA R73, R34.reuse, R28, R73 ;  /* 0x0000001c22497223 */ /* 0x050fe20000000049 */
[C---:B------:R-:W-:Y:S01]  /*2af0*/  FFMA R38, R34.reuse, R29, R38 ;  /* 0x0000001d22267223 */ /* 0x040fe20000000026 */
[C---:B------:R-:W-:Y:S01]  /*2b00*/  FFMA R63, R34.reuse, R30, R63 ;  /* 0x0000001e223f7223 */ /* 0x040fe2000000003f */
[C---:B------:R-:W-:Y:S01]  /*2b10*/  FFMA R86, R34.reuse, R24, R86 ;  /* 0x0000001822567223 */ /* 0x040fe20000000056 */
        /* <DEDUP_REMOVED lines=11> */
[----:B------:R-:W4:Y:S01]  /*2bd0*/  F2F.F32.F64 R97, R96 ;  /* 0x0000006000617310 */ /* 0x000f220000301000 */
        /* <DEDUP_REMOVED lines=9> */
[----:B------:R4:W-:Y:S04]  /*2c70*/  STS [R36], R97 ;  /* 0x0000006124007388 */ /* 0x0009e80000000800 */
[----:B------:R-:W1:Y:S01]  /*2c80*/  LDS.128 R28, [UR6] ;  /* 0x00000006ff1c7984 */ /* 0x000e620008000c00 */
[C---:B0-----:R-:W-:Y:S01]  /*2c90*/  FFMA R69, R34.reuse, R20, R69 ;  /* 0x0000001422457223 */ /* 0x041fe20000000045 */
[C---:B------:R-:W-:Y:S01]  /*2ca0*/  FFMA R57, R34.reuse, R21, R57 ;  /* 0x0000001522397223 */ /* 0x040fe20000000039 */
[C---:B------:R-:W-:Y:S01]  /*2cb0*/  FFMA R58, R34.reuse, R22, R58 ;  /* 0x00000016223a7223 */ /* 0x040fe2000000003a */
[----:B------:R-:W-:-:S02]  /*2cc0*/  FFMA R59, R34, R23, R59 ;  /* 0x00000017223b7223 */ /* 0x000fc4000000003b */
[----:B------:R-:W0:Y:S01]  /*2cd0*/  LDS.128 R20, [UR6+0x10] ;  /* 0x00001006ff147984 */ /* 0x000e220008000c00 */
[----:B----4-:R-:W-:-:S05]  /*2ce0*/  IMAD.WIDE.U32 R96, R0, 0x8, R92 ;  /* 0x0000000800607825 */ /* 0x010fca00078e005c */
[----:B------:R4:W4:Y:S01]  /*2cf0*/  LDG.E.64 R92, desc[UR8][R96.64] ;  /* 0x00000008605c7981 */ /* 0x000922000c1e1b00 */
[----:B-----5:R5:W0:Y:S02]  /*2d00*/  F2F.F32.F64 R35, R94 ;  /* 0x0000005e00237310 */ /* 0x020a240000301000 */
[----:B-----5:R-:W-:-:S06]  /*2d10*/  IMAD.WIDE.U32 R94, R40, 0x8, R32 ;  /* 0x00000008285e7825 */ /* 0x020fcc00078e0020 */
[----:B------:R-:W5:Y:S01]  /*2d20*/  LDG.E.64 R94, desc[UR8][R94.64] ;  /* 0x000000085e5e7981 */ /* 0x000f62000c1e1b00 */
[C---:B-1----:R-:W-:Y:S01]  /*2d30*/  FFMA R60, R34.reuse, R24, R60 ;  /* 0x00000018223c7223 */ /* 0x042fe2000000003c */
[C---:B------:R-:W-:Y:S01]  /*2d40*/  FFMA R61, R34.reuse, R25, R61 ;  /* 0x00000019223d7223 */ /* 0x040fe2000000003d */
[C---:B------:R-:W-:Y:S01]  /*2d50*/  FFMA R64, R34.reuse, R26, R64 ;  /* 0x0000001a22407223 */ /* 0x040fe20000000040 */
[----:B------:R-:W-:Y:S01]  /*2d60*/  FFMA R34, R34, R27, R37 ;  /* 0x0000001b22227223 */ /* 0x000fe20000000025 */
[C---:B0-----:R-:W-:Y:S01]  /*2d70*/  FFMA R73, R35.reuse, R28, R73 ;  /* 0x0000001c23497223 */ /* 0x041fe20000000049 */
[C---:B------:R-:W-:Y:S01]  /*2d80*/  FFMA R38, R35.reuse, R29, R38 ;  /* 0x0000001d23267223 */ /* 0x040fe20000000026 */
[C---:B------:R-:W-:Y:S01]  /*2d90*/  FFMA R63, R35.reuse, R30, R63 ;  /* 0x0000001e233f7223 */ /* 0x040fe2000000003f */
[C---:B------:R-:W-:Y:S01]  /*2da0*/  FFMA R67, R35.reuse, R31, R67 ;  /* 0x0000001f23437223 */ /* 0x040fe20000000043 */
[C---:B------:R-:W-:Y:S01]  /*2db0*/  FFMA R72, R35.reuse, R20, R72 ;  /* 0x0000001423487223 */ /* 0x040fe20000000048 */
[C---:B------:R-:W-:Y:S01]  /*2dc0*/  FFMA R75, R35.reuse, R21, R75 ;  /* 0x00000015234b7223 */ /* 0x040fe2000000004b */
[C---:B------:R-:W-:Y:S01]  /*2dd0*/  FFMA R79, R35.reuse, R22, R79 ;  /* 0x00000016234f7223 */ /* 0x040fe2000000004f */
[C---:B------:R-:W-:Y:S01]  /*2de0*/  FFMA R82, R35.reuse, R23, R82 ;  /* 0x0000001723527223 */ /* 0x040fe20000000052 */
[----:B------:R-:W0:Y:S04]  /*2df0*/  LDS.128 R24, [UR6+0x20] ;  /* 0x00002006ff187984 */ /* 0x000e280008000c00 */
[----:B------:R-:W1:Y:S04]  /*2e00*/  LDS.128 R28, [UR6+0x30] ;  /* 0x00003006ff1c7984 */ /* 0x000e680008000c00 */
[----:B------:R-:W1:Y:S01]  /*2e10*/  LDS.128 R20, [UR6+0x40] ;  /* 0x00004006ff147984 */ /* 0x000e620008000c00 */
        /* <DEDUP_REMOVED lines=12> */
[----:B------:R-:W0:Y:S04]  /*2ee0*/  LDS.128 R24, [UR6+0x50] ;  /* 0x00005006ff187984 */ /* 0x000e280008000c00 */
[----:B------:R-:W1:Y:S04]  /*2ef0*/  LDS.128 R20, [UR6+0x60] ;  /* 0x00006006ff147984 */ /* 0x000e680008000c00 */
[----:B------:R-:W1:Y:S01]  /*2f00*/  LDS.128 R28, [UR6+0x70] ;  /* 0x00007006ff1c7984 */ /* 0x000e620008000c00 */
[----:B--2---:R-:W2:Y:S03]  /*2f10*/  F2F.F32.F64 R90, R90 ;  /* 0x0000005a005a7310 */ /* 0x004ea60000301000 */
[----:B--2---:R2:W-:Y:S02]  /*2f20*/  STS [R36], R90 ;  /* 0x0000005a24007388 */ /* 0x0045e40000000800 */
        /* <DEDUP_REMOVED lines=14> */
[----:B------:R-:W-:Y:S01]  /*3010*/  IMAD.WIDE.U32 R98, R0, 0x8, R96 ;  /* 0x0000000800627825 */ /* 0x000fe200078e0060 */
[----:B------:R-:W0:Y:S01]  /*3020*/  LDS.128 R28, [UR6+0x10] ;  /* 0x00001006ff1c7984 */ /* 0x000e220008000c00 */
[----:B---3--:R1:W0:Y:S03]  /*3030*/  F2F.F32.F64 R37, R84 ;  /* 0x0000005400257310 */ /* 0x0082260000301000 */
[----:B------:R-:W3:Y:S04]  /*3040*/  LDS.128 R24, [UR6] ;  /* 0x00000006ff187984 */ /* 0x000ee80008000c00 */
[----:B------:R-:W-:Y:S04]  /*3050*/  LDS.128 R20, [UR6+0x20] ;  /* 0x00002006ff147984 */ /* 0x000fe80008000c00 */
[----:B-1----:R-:W2:Y:S01]  /*3060*/  LDG.E.64 R84, desc[UR8][R98.64] ;  /* 0x0000000862547981 */ /* 0x002ea2000c1e1b00 */
[C---:B0-----:R-:W-:Y:S01]  /*3070*/  FFMA R72, R37.reuse, R28, R72 ;  /* 0x0000001c25487223 */ /* 0x041fe20000000048 */
[C---:B------:R-:W-:Y:S01]  /*3080*/  FFMA R75, R37.reuse, R29, R75 ;  /* 0x0000001d254b7223 */ /* 0x040fe2000000004b */
[C---:B------:R-:W-:Y:S01]  /*3090*/  FFMA R79, R37.reuse, R30, R79 ;  /* 0x0000001e254f7223 */ /* 0x040fe2000000004f */
[----:B------:R-:W-:-:S02]  /*30a0*/  FFMA R82, R37, R31, R82 ;  /* 0x0000001f25527223 */ /* 0x000fc40000000052 */
[----:B------:R-:W0:Y:S01]  /*30b0*/  LDS.128 R28, [UR6+0x30] ;  /* 0x00003006ff1c7984 */ /* 0x000e220008000c00 */
[C---:B---3--:R-:W-:Y:S01]  /*30c0*/  FFMA R73, R37.reuse, R24, R73 ;  /* 0x0000001825497223 */ /* 0x048fe20000000049 */
[C---:B------:R-:W-:Y:S01]  /*30d0*/  FFMA R38, R37.reuse, R25, R38 ;  /* 0x0000001925267223 */ /* 0x040fe20000000026 */
[C---:B------:R-:W-:Y:S01]  /*30e0*/  FFMA R63, R37.reuse, R26, R63 ;  /* 0x0000001a253f7223 */ /* 0x040fe2000000003f */
[----:B------:R-:W-:Y:S02]  /*30f0*/  FFMA R67, R37, R27, R67 ;  /* 0x0000001b25437223 */ /* 0x000fe40000000043 */
[----:B------:R-:W1:Y:S01]  /*3100*/  LDS.128 R24, [UR6+0x40] ;  /* 0x00004006ff187984 */ /* 0x000e620008000c00 */
[----:B----4-:R-:W-:-:S06]  /*3110*/  IMAD.WIDE.U32 R96, R4, 0x8, R32 ;  /* 0x0000000804607825 */ /* 0x010fcc00078e0020 */
[----:B------:R-:W3:Y:S01]  /*3120*/  LDG.E.64 R96, desc[UR8][R96.64] ;  /* 0x0000000860607981 */ /* 0x000ee2000c1e1b00 */
        /* <DEDUP_REMOVED lines=8> */
[----:B------:R-:W-:-:S02]  /*31b0*/  FFMA R81, R37, R23, R81 ;  /* 0x0000001725517223 */ /* 0x000fc40000000051 */
[----:B------:R-:W-:Y:S01]  /*31c0*/  LDS.128 R20, [UR6+0x60] ;  /* 0x00006006ff147984 */ /* 0x000fe20008000c00 */
[C---:B-1----:R-:W-:Y:S01]  /*31d0*/  FFMA R70, R37.reuse, R24, R70 ;  /* 0x0000001825467223 */ /* 0x042fe20000000046 */
[C---:B------:R-:W-:Y:S01]  /*31e0*/  FFMA R74, R37.reuse, R25, R74 ;  /* 0x00000019254a7223 */ /* 0x040fe2000000004a */
[C---:B------:R-:W-:Y:S01]  /*31f0*/  FFMA R77, R37.reuse, R26, R77 ;  /* 0x0000001a254d7223 */ /* 0x040fe2000000004d */
[----:B------:R-:W-:Y:S01]  /*3200*/  FFMA R80, R37, R27, R80 ;  /* 0x0000001b25507223 */ /* 0x000fe20000000050 */
[----:B------:R1:W-:Y:S02]  /*3210*/  F2F.F32.F64 R34, R92 ;  /* 0x0000005c00227310 */ /* 0x0003e40000301000 */
[----:B-1----:R-:W-:-:S04]  /*3220*/  IMAD.WIDE.U32 R92, R0, 0x8, R98 ;  /* 0x00000008005c7825 */ /* 0x002fc800078e0062 */
[C---:B0-----:R-:W-:Y:S01]  /*3230*/  FFMA R83, R37.reuse, R28, R83 ;  /* 0x0000001c25537223 */ /* 0x041fe20000000053 */
[C---:B------:R-:W-:Y:S01]  /*3240*/  FFMA R87, R37.reuse, R29, R87 ;  /* 0x0000001d25577223 */ /* 0x040fe20000000057 */
[C---:B------:R-:W-:Y:S01]  /*3250*/  FFMA R76, R37.reuse, R30, R76 ;  /* 0x0000001e254c7223 */ /* 0x040fe2000000004c */
[----:B------:R-:W-:Y:S02]  /*3260*/  FFMA R65, R37, R31, R65 ;  /* 0x0000001f25417223 */ /* 0x000fe40000000041 */
[----:B------:R-:W-:Y:S01]  /*3270*/  LDS.128 R28, [UR6+0x70] ;  /* 0x00007006ff1c7984 */ /* 0x000fe20008000c00 */
[----:B-----5:R-:W0:Y:S03]  /*3280*/  F2F.F32.F64 R95, R94 ;  /* 0x0000005e005f7310 */ /* 0x020e260000301000 */
[----:B0-----:R0:W-:Y:S04]  /*3290*/  STS [R36], R95 ;  /* 0x0000005f24007388 */ /* 0x0011e80000000800 */
[----:B------:R-:W1:Y:S04]  /*32a0*/  LDS.128 R24, [UR6] ;  /* 0x00000006ff187984 */ /* 0x000e680008000c00 */
[----:B0-----:R0:W4:Y:S01]  /*32b0*/  LDG.E.64 R94, desc[UR8][R92.64] ;  /* 0x000000085c5e7981 */ /* 0x001122000c1e1b00 */
[C---:B-1----:R-:W-:Y:S01]  /*32c0*/  FFMA R73, R34.reuse, R24, R73 ;  /* 0x0000001822497223 */ /* 0x042fe20000000049 */
[C---:B------:R-:W-:Y:S01]  /*32d0*/  FFMA R38, R34.reuse, R25, R38 ;  /* 0x0000001922267223 */ /* 0x040fe20000000026 */
[C---:B------:R-:W-:Y:S01]  /*32e0*/  FFMA R63, R34.reuse, R26, R63 ;  /* 0x0000001a223f7223 */ /* 0x040fe2000000003f */
[----:B------:R-:W-:-:S02]  /*32f0*/  FFMA R67, R34, R27, R67 ;  /* 0x0000001b22437223 */ /* 0x000fc40000000043 */
[----:B------:R-:W1:Y:S01]  /*3300*/  LDS.128 R24, [UR6+0x30] ;  /* 0x00003006ff187984 */ /* 0x000e620008000c00 */
[C---:B------:R-:W-:Y:S01]  /*3310*/  FFMA R69, R37.reuse, R20, R69 ;  /* 0x0000001425457223 */ /* 0x040fe20000000045 */
[C---:B------:R-:W-:Y:S01]  /*3320*/  FFMA R57, R37.reuse, R21, R57 ;  /* 0x0000001525397223 */ /* 0x040fe20000000039 */
[C---:B------:R-:W-:Y:S01]  /*3330*/  FFMA R58, R37.reuse, R22, R58 ;  /* 0x00000016253a7223 */ /* 0x040fe2000000003a */
[C---:B------:R-:W-:Y:S01]  /*3340*/  FFMA R59, R37.reuse, R23, R59 ;  /* 0x00000017253b7223 */ /* 0x040fe2000000003b */
[C---:B------:R-:W-:Y:S01]  /*3350*/  FFMA R60, R37.reuse, R28, R60 ;  /* 0x0000001c253c7223 */ /* 0x040fe2000000003c */
[C---:B------:R-:W-:Y:S01]  /*3360*/  FFMA R61, R37.reuse, R29, R61 ;  /* 0x0000001d253d7223 */ /* 0x040fe2000000003d */
[C---:B------:R-:W-:Y:S01]  /*3370*/  FFMA R64, R37.reuse, R30, R64 ;  /* 0x0000001e25407223 */ /* 0x040fe20000000040 */
[----:B------:R-:W-:Y:S01]  /*3380*/  FFMA R37, R37, R31, R35 ;  /* 0x0000001f25257223 */ /* 0x000fe20000000023 */
[----:B------:R-:W5:Y:S04]  /*3390*/  LDS.128 R20, [UR6+0x10] ;  /* 0x00001006ff147984 */ /* 0x000f680008000c00 */
[----:B------:R-:W0:Y:S01]  /*33a0*/  LDS.128 R28, [UR6+0x20] ;  /* 0x00002006ff1c7984 */ /* 0x000e220008000c00 */
[----:B--2---:R2:W0:Y:S02]  /*33b0*/  F2F.F32.F64 R89, R90 ;  /* 0x0000005a00597310 */ /* 0x0044240000301000 */
[----:B--2---:R-:W-:-:S06]  /*33c0*/  IMAD.WIDE.U32 R90, R5, 0x8, R32 ;  /* 0x00000008055a7825 */ /* 0x004fcc00078e0020 */
[----:B------:R-:W2:Y:S01]  /*33d0*/  LDG.E.64 R90, desc[UR8][R90.64] ;  /* 0x000000085a5a7981 */ /* 0x000ea2000c1e1b00 */
[C---:B-1----:R-:W-:Y:S01]  /*33e0*/  FFMA R71, R34.reuse, R24, R71 ;  /* 0x0000001822477223 */ /* 0x042fe20000000047 */
[C---:B------:R-:W-:Y:S01]  /*33f0*/  FFMA R39, R34.reuse, R25, R39 ;  /* 0x0000001922277223 */ /* 0x040fe20000000027 */
[C---:B------:R-:W-:Y:S01]  /*3400*/  FFMA R62, R34.reuse, R26, R62 ;  /* 0x0000001a223e7223 */ /* 0x040fe2000000003e */
[C---:B------:R-:W-:Y:S02]  /*3410*/  FFMA R66, R34.reuse, R27, R66 ;  /* 0x0000001b22427223 */ /* 0x040fe40000000042 */
[----:B------:R-:W1:Y:S01]  /*3420*/  LDS.128 R24, [UR6+0x50] ;  /* 0x00005006ff187984 */ /* 0x000e620008000c00 */
[C---:B-----5:R-:W-:Y:S01]  /*3430*/  FFMA R72, R34.reuse, R20, R72 ;  /* 0x0000001422487223 */ /* 0x060fe20000000048 */
        /* <DEDUP_REMOVED lines=8> */
[----:B------:R-:W5:Y:S01]  /*34c0*/  LDS.128 R28, [UR6+0x60] ;  /* 0x00006006ff1c7984 */ /* 0x000f620008000c00 */
        /* <DEDUP_REMOVED lines=12> */
[----:B------:R-:W-:Y:S01]  /*3590*/  FFMA R59, R34, R31, R59 ;  /* 0x0000001f223b7223 */ /* 0x000fe2000000003b */
[----:B------:R-:W-:Y:S04]  /*35a0*/  STS [R36], R89 ;  /* 0x0000005924007388 */ /* 0x000fe80000000800 */
[----:B------:R-:W0:Y:S01]  /*35b0*/  LDS.128 R20, [UR6] ;  /* 0x00000006ff147984 */ /* 0x000e220008000c00 */
[----:B------:R5:W0:Y:S01]  /*35c0*/  F2F.F32.F64 R35, R84 ;  /* 0x0000005400237310 */ /* 0x000a220000301000 */
[----:B------:R-:W-:-:S02]  /*35d0*/  IMAD.WIDE.U32 R92, R0, 0x8, R92 ;  /* 0x00000008005c7825 */ /* 0x000fc400078e005c */
[----:B------:R-:W-:Y:S04]  /*35e0*/  LDS.128 R28, [UR6+0x10] ;  /* 0x00001006ff1c7984 */ /* 0x000fe80008000c00 */
[----:B-----5:R-:W5:Y:S01]  /*35f0*/  LDG.E.64 R84, desc[UR8][R92.64] ;  /* 0x000000085c547981 */ /* 0x020f62000c1e1b00 */
        /* <DEDUP_REMOVED lines=13> */
[C---:B------:R-:W-:Y:S02]  /*36d0*/  FFMA R81, R35.reuse, R27, R81 ;  /* 0x0000001b23517223 */ /* 0x040fe40000000051 */
[----:B------:R-:W1:Y:S01]  /*36e0*/  LDS.128 R24, [UR6+0x40] ;  /* 0x00004006ff187984 */ /* 0x000e620008000c00 */
[C---:B------:R-:W-:Y:S01]  /*36f0*/  FFMA R72, R35.reuse, R28, R72 ;  /* 0x0000001c23487223 */ /* 0x040fe20000000048 */
[C---:B------:R-:W-:Y:S01]  /*3700*/  FFMA R75, R35.reuse, R29, R75 ;  /* 0x0000001d234b7223 */ /* 0x040fe2000000004b */
[C---:B------:R-:W-:Y:S01]  /*3710*/  FFMA R79, R35.reuse, R30, R79 ;  /* 0x0000001e234f7223 */ /* 0x040fe2000000004f */
[----:B------:R-:W-:-:S02]  /*3720*/  FFMA R82, R35, R31, R82 ;  /* 0x0000001f23527223 */ /* 0x000fc40000000052 */
[----:B------:R-:W4:Y:S01]  /*3730*/  LDS.128 R28, [UR6+0x70] ;  /* 0x00007006ff1c7984 */ /* 0x000f220008000c00 */
[C---:B0-----:R-:W-:Y:S01]  /*3740*/  FFMA R71, R35.reuse, R20, R71 ;  /* 0x0000001423477223 */ /* 0x041fe20000000047 */
        /* <DEDUP_REMOVED lines=9> */
[----:B---3--:R-:W3:Y:S01]  /*37e0*/  F2F.F32.F64 R96, R96 ;  /* 0x0000006000607310 */ /* 0x008ee20000301000 */
[C---:B----4-:R-:W-:Y:S01]  /*37f0*/  FFMA R60, R35.reuse, R28, R60 ;  /* 0x0000001c233c7223 */ /* 0x050fe2000000003c */
[C---:B------:R-:W-:Y:S01]  /*3800*/  FFMA R61, R35.reuse, R29, R61 ;  /* 0x0000001d233d7223 */ /* 0x040fe2000000003d */
[----:B------:R-:W-:-:S05]  /*3810*/  FFMA R64, R35, R30, R64 ;  /* 0x0000001e23407223 */ /* 0x000fca0000000040 */
[----:B------:R4:W1:Y:S01]  /*3820*/  F2F.F32.F64 R37, R94 ;  /* 0x0000005e00257310 */ /* 0x0008620000301000 */
[C---:B0-----:R-:W-:Y:S01]  /*3830*/  FFMA R83, R35.reuse, R20, R83 ;  /* 0x0000001423537223 */ /* 0x041fe20000000053 */
[C---:B------:R-:W-:Y:S01]  /*3840*/  FFMA R87, R35.reuse, R21, R87 ;  /* 0x0000001523577223 */ /* 0x040fe20000000057 */
[C---:B------:R-:W-:Y:S01]  /*3850*/  FFMA R76, R35.reuse, R22, R76 ;  /* 0x00000016234c7223 */ /* 0x040fe2000000004c */
[----:B------:R-:W-:Y:S01]  /*3860*/  FFMA R65, R35, R23, R65 ;  /* 0x0000001723417223 */ /* 0x000fe20000000041 */
[----:B---3--:R-:W-:Y:S01]  /*3870*/  STS [R36], R96 ;  /* 0x0000006024007388 */ /* 0x008fe20000000800 */
[----:B----4-:R-:W-:-:S03]  /*3880*/  IMAD.WIDE.U32 R94, R6, 0x8, R32 ;  /* 0x00000008065e7825 */ /* 0x010fc600078e0020 */
[----:B------:R-:W0:Y:S04]  /*3890*/  LDS.128 R20, [UR6] ;  /* 0x00000006ff147984 */ /* 0x000e280008000c00 */
[----:B------:R-:W3:Y:S01]  /*38a0*/  LDG.E.64 R94, desc[UR8][R94.64] ;  /* 0x000000085e5e7981 */ /* 0x000ee2000c1e1b00 */
[C---:B-1----:R-:W-:Y:S01]  /*38b0*/  FFMA R69, R35.reuse, R24, R69 ;  /* 0x0000001823457223 */ /* 0x042fe20000000045 */
[C---:B------:R-:W-:Y:S01]  /*38c0*/  FFMA R57, R35.reuse, R25, R57 ;  /* 0x0000001923397223 */ /* 0x040fe20000000039 */
[C---:B------:R-:W-:Y:S01]  /*38d0*/  FFMA R58, R35.reuse, R26, R58 ;  /* 0x0000001a233a7223 */ /* 0x040fe2000000003a */
[C---:B------:R-:W-:Y:S01]  /*38e0*/  FFMA R59, R35.reuse, R27, R59 ;  /* 0x0000001b233b7223 */ /* 0x040fe2000000003b */
[----:B------:R-:W-:Y:S01]  /*38f0*/  FFMA R35, R35, R31, R34 ;  /* 0x0000001f23237223 */ /* 0x000fe20000000022 */
[----:B------:R-:W-:Y:S04]  /*3900*/  LDS.128 R24, [UR6+0x20] ;  /* 0x00002006ff187984 */ /* 0x000fe80008000c00 */
[----:B------:R-:W1:Y:S01]  /*3910*/  LDS.128 R28, [UR6+0x10] ;  /* 0x00001006ff1c7984 */ /* 0x000e620008000c00 */
[----:B------:R-:W-:-:S05]  /*3920*/  IMAD.WIDE.U32 R98, R0, 0x8, R92 ;  /* 0x0000000800627825 */ /* 0x000fca00078e005c */
[----:B------:R4:W3:Y:S01]  /*3930*/  LDG.E.64 R92, desc[UR8][R98.64] ;  /* 0x00000008625c7981 */ /* 0x0008e2000c1e1b00 */
        /* <DEDUP_REMOVED lines=13> */
[C---:B------:R-:W-:Y:S02]  /*3a10*/  FFMA R81, R37.reuse, R27, R81 ;  /* 0x0000001b25517223 */ /* 0x040fe40000000051 */
[----:B------:R-:W-:Y:S01]  /*3a20*/  LDS.128 R24, [UR6+0x60] ;  /* 0x00006006ff187984 */ /* 0x000fe20008000c00 */
[----:B--2---:R-:W2:Y:S01]  /*3a30*/  F2F.F32.F64 R90, R90 ;  /* 0x0000005a005a7310 */ /* 0x004ea20000301000 */
        /* <DEDUP_REMOVED lines=8> */
[----:B------:R-:W-:Y:S02]  /*3ac0*/  FFMA R80, R37, R31, R80 ;  /* 0x0000001f25507223 */ /* 0x000fe40000000050 */
[----:B------:R-:W1:Y:S04]  /*3ad0*/  LDS.128 R28, [UR6+0x70] ;  /* 0x00007006ff1c7984 */ /* 0x000e680008000c00 */
[----:B--2---:R2:W-:Y:S02]  /*3ae0*/  STS [R36], R90 ;  /* 0x0000005a24007388 */ /* 0x0045e40000000800 */
[----:B--2---:R-:W-:-:S06]  /*3af0*/  IMAD.WIDE.U32 R90, R7, 0x8, R32 ;  /* 0x00000008075a7825 */ /* 0x004fcc00078e0020 */
[----:B------:R-:W2:Y:S01]  /*3b00*/  LDG.E.64 R90, desc[UR8][R90.64] ;  /* 0x000000085a5a7981 */ /* 0x000ea2000c1e1b00 */
        /* <DEDUP_REMOVED lines=8> */
[----:B----4-:R-:W-:Y:S01]  /*3b90*/  IMAD.WIDE.U32 R98, R0, 0x8, R98 ;  /* 0x0000000800627825 */ /* 0x010fe200078e0062 */
[----:B------:R-:W0:Y:S04]  /*3ba0*/  LDS.128 R24, [UR6+0x20] ;  /* 0x00002006ff187984 */ /* 0x000e280008000c00 */
[----:B------:R-:W-:Y:S01]  /*3bb0*/  LDS.128 R20, [UR6] ;  /* 0x00000006ff147984 */ /* 0x000fe20008000c00 */
[C---:B-1----:R-:W-:Y:S01]  /*3bc0*/  FFMA R60, R37.reuse, R28, R60 ;  /* 0x0000001c253c7223 */ /* 0x042fe2000000003c */
[C---:B------:R-:W-:Y:S01]  /*3bd0*/  FFMA R61, R37.reuse, R29, R61 ;  /* 0x0000001d253d7223 */ /* 0x040fe2000000003d */
[C---:B------:R-:W-:Y:S01]  /*3be0*/  FFMA R64, R37.reuse, R30, R64 ;  /* 0x0000001e25407223 */ /* 0x040fe20000000040 */
[----:B------:R-:W-:-:S02]  /*3bf0*/  FFMA R37, R37, R31, R35 ;  /* 0x0000001f25257223 */ /* 0x000fc40000000023 */
[----:B------:R-:W1:Y:S01]  /*3c00*/  LDS.128 R28, [UR6+0x10] ;  /* 0x00001006ff1c7984 */ /* 0x000e620008000c00 */
[----:B-----5:R4:W0:Y:S03]  /*3c10*/  F2F.F32.F64 R34, R84 ;  /* 0x0000005400227310 */ /* 0x0208260000301000 */
[----:B----4-:R-:W4:Y:S01]  /*3c20*/  LDG.E.64 R84, desc[UR8][R98.64] ;  /* 0x0000000862547981 */ /* 0x010f22000c1e1b00 */
        /* <DEDUP_REMOVED lines=28> */
[----:B------:R-:W-:Y:S01]  /*3df0*/  FFMA R80, R34, R23, R80 ;  /* 0x0000001722507223 */ /* 0x000fe20000000050 */
[----:B------:R-:W-:-:S06]  /*3e00*/  IMAD.WIDE.U32 R96, R8, 0x8, R32 ;  /* 0x0000000808607825 */ /* 0x000fcc00078e0020 */
[----:B------:R-:W5:Y:S01]  /*3e10*/  LDG.E.64 R96, desc[UR8][R96.64] ;  /* 0x0000000860607981 */ /* 0x000f62000c1e1b00 */
[C---:B0-----:R-:W-:Y:S01]  /*3e20*/  FFMA R60, R34.reuse, R24, R60 ;  /* 0x00000018223c7223 */ /* 0x041fe2000000003c */
[C---:B------:R-:W-:Y:S01]  /*3e30*/  FFMA R61, R34.reuse, R25, R61 ;  /* 0x00000019223d7223 */ /* 0x040fe2000000003d */
[C---:B------:R-:W-:Y:S01]  /*3e40*/  FFMA R64, R34.reuse, R26, R64 ;  /* 0x0000001a22407223 */ /* 0x040fe20000000040 */
[----:B---3--:R-:W0:Y:S01]  /*3e50*/  F2F.F32.F64 R95, R94 ;  /* 0x0000005e005f7310 */ /* 0x008e220000301000 */
[C---:B-1----:R-:W-:Y:S01]  /*3e60*/  FFMA R69, R34.reuse, R28, R69 ;  /* 0x0000001c22457223 */ /* 0x042fe20000000045 */
[C---:B------:R-:W-:Y:S01]  /*3e70*/  FFMA R57, R34.reuse, R29, R57 ;  /* 0x0000001d22397223 */ /* 0x040fe20000000039 */
[C---:B------:R-:W-:Y:S01]  /*3e80*/  FFMA R58, R34.reuse, R30, R58 ;  /* 0x0000001e223a7223 */ /* 0x040fe2000000003a */
[C---:B------:R-:W-:Y:S01]  /*3e90*/  FFMA R59, R34.reuse, R31, R59 ;  /* 0x0000001f223b7223 */ /* 0x040fe2000000003b */
[----:B------:R-:W-:Y:S01]  /*3ea0*/  FFMA R34, R34, R27, R37 ;  /* 0x0000001b22227223 */ /* 0x000fe20000000025 */
[----:B0-----:R0:W-:Y:S04]  /*3eb0*/  STS [R36], R95 ;  /* 0x0000005f24007388 */ /* 0x0011e80000000800 */
[----:B------:R-:W1:Y:S04]  /*3ec0*/  LDS.128 R20, [UR6] ;  /* 0x00000006ff147984 */ /* 0x000e680008000c00 */
[----:B------:R-:W3:Y:S04]  /*3ed0*/  LDS.128 R24, [UR6+0x20] ;  /* 0x00002006ff187984 */ /* 0x000ee80008000c00 */
[----:B------:R-:W3:Y:S01]  /*3ee0*/  LDS.128 R28, [UR6+0x10] ;  /* 0x00001006ff1c7984 */ /* 0x000ee20008000c00 */
[----:B------:R0:W1:Y:S02]  /*3ef0*/  F2F.F32.F64 R35, R92 ;  /* 0x0000005c00237310 */ /* 0x0000640000301000 */
[----:B0-----:R-:W-:-:S05]  /*3f00*/  IMAD.WIDE.U32 R92, R0, 0x8, R98 ;  /* 0x00000008005c7825 */ /* 0x001fca00078e0062 */
[----:B------:R0:W5:Y:S01]  /*3f10*/  LDG.E.64 R94, desc[UR8][R92.64] ;  /* 0x000000085c5e7981 */ /* 0x000162000c1e1b00 */
[C---:B-1----:R-:W-:Y:S01]  /*3f20*/  FFMA R73, R35.reuse, R20, R73 ;  /* 0x0000001423497223 */ /* 0x042fe20000000049 */
[C---:B------:R-:W-:Y:S01]  /*3f30*/  FFMA R38, R35.reuse, R21, R38 ;  /* 0x0000001523267223 */ /* 0x040fe20000000026 */
[C---:B------:R-:W-:Y:S01]  /*3f40*/  FFMA R63, R35.reuse, R22, R63 ;  /* 0x00000016233f7223 */ /* 0x040fe2000000003f */
[C---:B------:R-:W-:Y:S01]  /*3f50*/  FFMA R67, R35.reuse, R23, R67 ;  /* 0x0000001723437223 */ /* 0x040fe20000000043 */
[C---:B---3--:R-:W-:Y:S01]  /*3f60*/  FFMA R86, R35.reuse, R24, R86 ;  /* 0x0000001823567223 */ /* 0x048fe20000000056 */
[C---:B------:R-:W-:Y:S01]  /*3f70*/  FFMA R88, R35.reuse, R25, R88 ;  /* 0x0000001923587223 */ /* 0x040fe20000000058 */
[C---:B------:R-:W-:Y:S01]  /*3f80*/  FFMA R78, R35.reuse, R26, R78 ;  /* 0x0000001a234e7223 */ /* 0x040fe2000000004e */
[C---:B------:R-:W-:Y:S01]  /*3f90*/  FFMA R81, R35.reuse, R27, R81 ;  /* 0x0000001b23517223 */ /* 0x040fe20000000051 */
[----:B------:R-:W1:Y:S04]  /*3fa0*/  LDS.128 R20, [UR6+0x30] ;  /* 0x00003006ff147984 */ /* 0x000e680008000c00 */
[----:B------:R-:W3:Y:S01]  /*3fb0*/  LDS.128 R24, [UR6+0x50] ;  /* 0x00005006ff187984 */ /* 0x000ee20008000c00 */
        /* <DEDUP_REMOVED lines=8> */
[C---:B------:R-:W-:Y:S01]  /*4040*/  FFMA R66, R35.reuse, R23, R66 ;  /* 0x0000001723427223 */ /* 0x040fe20000000042 */
[C---:B---3--:R-:W-:Y:S01]  /*4050*/  FFMA R83, R35.reuse, R24, R83 ;  /* 0x0000001823537223 */ /* 0x048fe20000000053 */
[C---:B------:R-:W-:Y:S01]  /*4060*/  FFMA R87, R35.reuse, R25, R87 ;  /* 0x0000001923577223 */ /* 0x040fe20000000057 */
[C---:B------:R-:W-:Y:S01]  /*4070*/  FFMA R76, R35.reuse, R26, R76 ;  /* 0x0000001a234c7223 */ /* 0x040fe2000000004c */
[----:B------:R-:W-:Y:S01]  /*4080*/  FFMA R65, R35, R27, R65 ;  /* 0x0000001b23417223 */ /* 0x000fe20000000041 */
[----:B------:R-:W1:Y:S04]  /*4090*/  LDS.128 R20, [UR6+0x60] ;  /* 0x00006006ff147984 */ /* 0x000e680008000c00 */
[----:B------:R-:W3:Y:S01]  /*40a0*/  LDS.128 R24, [UR6+0x70] ;  /* 0x00007006ff187984 */ /* 0x000ee20008000c00 */
[----:B--2---:R-:W2:Y:S03]  /*40b0*/  F2F.F32.F64 R91, R90 ;  /* 0x0000005a005b7310 */ /* 0x004ea60000301000 */
[----:B--2---:R2:W-:Y:S02]  /*40c0*/  STS [R36], R91 ;  /* 0x0000005b24007388 */ /* 0x0045e40000000800 */
[----:B--2---:R-:W-:-:S06]  /*40d0*/  IMAD.WIDE.U32 R90, R9, 0x8, R32 ;  /* 0x00000008095a7825 */ /* 0x004fcc00078e0020 */
[----:B------:R-:W2:Y:S01]  /*40e0*/  LDG.E.64 R90, desc[UR8][R90.64] ;  /* 0x000000085a5a7981 */ /* 0x000ea2000c1e1b00 */
[----:B0-----:R-:W-:-:S04]  /*40f0*/  IMAD.WIDE.U32 R92, R0, 0x8, R92 ;  /* 0x00000008005c7825 */ /* 0x001fc800078e005c */
[C---:B-1----:R-:W-:Y:S01]  /*4100*/  FFMA R69, R35.reuse, R20, R69 ;  /* 0x0000001423457223 */ /* 0x042fe20000000045 */
[C---:B------:R-:W-:Y:S01]  /*4110*/  FFMA R57, R35.reuse, R21, R57 ;  /* 0x0000001523397223 */ /* 0x040fe20000000039 */
[----:B----4-:R0:W1:Y:S01]  /*4120*/  F2F.F32.F64 R37, R84 ;  /* 0x0000005400257310 */ /* 0x0100620000301000 */
[C---:B------:R-:W-:Y:S01]  /*4130*/  FFMA R58, R35.reuse, R22, R58 ;  /* 0x00000016233a7223 */ /* 0x040fe2000000003a */
[C---:B------:R-:W-:Y:S02]  /*4140*/  FFMA R59, R35.reuse, R23, R59 ;  /* 0x00000017233b7223 */ /* 0x040fe4000000003b */
[----:B------:R-:W1:Y:S04]  /*4150*/  LDS.128 R20, [UR6+0x10] ;  /* 0x00001006ff147984 */ /* 0x000e680008000c00 */
[----:B0-----:R0:W4:Y:S01]  /*4160*/  LDG.E.64 R84, desc[UR8][R92.64] ;  /* 0x000000085c547981 */ /* 0x001122000c1e1b00 */
[C---:B------:R-:W-:Y:S01]  /*4170*/  FFMA R70, R35.reuse, R28, R70 ;  /* 0x0000001c23467223 */ /* 0x040fe20000000046 */
[C---:B------:R-:W-:Y:S01]  /*4180*/  FFMA R74, R35.reuse, R29, R74 ;  /* 0x0000001d234a7223 */ /* 0x040fe2000000004a */
[C---:B------:R-:W-:Y:S01]  /*4190*/  FFMA R77, R35.reuse, R30, R77 ;  /* 0x0000001e234d7223 */ /* 0x040fe2000000004d */
[C---:B------:R-:W-:Y:S01]  /*41a0*/  FFMA R80, R35.reuse, R31, R80 ;  /* 0x0000001f23507223 */ /* 0x040fe20000000050 */
[C---:B---3--:R-:W-:Y:S01]  /*41b0*/  FFMA R60, R35.reuse, R24, R60 ;  /* 0x00000018233c7223 */ /* 0x048fe2000000003c */
[----:B------:R-:W3:Y:S01]  /*41c0*/  LDS.128 R28, [UR6] ;  /* 0x00000006ff1c7984 */ /* 0x000ee20008000c00 */
        /* <DEDUP_REMOVED lines=8> */
[----:B------:R-:W1:Y:S01]  /*4250*/  LDS.128 R20, [UR6+0x40] ;  /* 0x00004006ff147984 */ /* 0x000e620008000c00 */
[----:B------:R-:W-:-:S04]  /*4260*/  IMAD.WIDE.U32 R98, R10, 0x8, R32 ;  /* 0x000000080a627825 */ /* 0x000fc800078e0020 */
[C---:B---3--:R-:W-:Y:S01]  /*4270*/  FFMA R73, R37.reuse, R28, R73 ;  /* 0x0000001c25497223 */ /* 0x048fe20000000049 */
[C---:B------:R-:W-:Y:S01]  /*4280*/  FFMA R38, R37.reuse, R29, R38 ;  /* 0x0000001d25267223 */ /* 0x040fe20000000026 */
[C---:B------:R-:W-:Y:S01]  /*4290*/  FFMA R63, R37.reuse, R30, R63 ;  /* 0x0000001e253f7223 */ /* 0x040fe2000000003f */
[C---:B------:R-:W-:Y:S01]  /*42a0*/  FFMA R67, R37.reuse, R31, R67 ;  /* 0x0000001f25437223 */ /* 0x040fe20000000043 */
[----:B------:R-:W3:Y:S01]  /*42b0*/  LDG.E.64 R98, desc[UR8][R98.64] ;  /* 0x0000000862627981 */ /* 0x000ee2000c1e1b00 */
[C---:B0-----:R-:W-:Y:S01]  /*42c0*/  FFMA R86, R37.reuse, R24, R86 ;  /* 0x0000001825567223 */ /* 0x041fe20000000056 */
[C---:B------:R-:W-:Y:S01]  /*42d0*/  FFMA R88, R37.reuse, R25, R88 ;  /* 0x0000001925587223 */ /* 0x040fe20000000058 */
[C---:B------:R-:W-:Y:S01]  /*42e0*/  FFMA R78, R37.reuse, R26, R78 ;  /* 0x0000001a254e7223 */ /* 0x040fe2000000004e */
[----:B------:R-:W0:Y:S01]  /*42f0*/  LDS.128 R28, [UR6+0x30] ;  /* 0x00003006ff1c7984 */ /* 0x000e220008000c00 */
[----:B------:R-:W-:-:S03]  /*4300*/  FFMA R81, R37, R27, R81 ;  /* 0x0000001b25517223 */ /* 0x000fc60000000051 */
[----:B------:R-:W0:Y:S01]  /*4310*/  LDS.128 R24, [UR6+0x50] ;  /* 0x00005006ff187984 */ /* 0x000e220008000c00 */
[C---:B-1----:R-:W-:Y:S01]  /*4320*/  FFMA R70, R37.reuse, R20, R70 ;  /* 0x0000001425467223 */ /* 0x042fe20000000046 */
[C---:B------:R-:W-:Y:S01]  /*4330*/  FFMA R74, R37.reuse, R21, R74 ;  /* 0x00000015254a7223 */ /* 0x040fe2000000004a */
[C---:B------:R-:W-:Y:S01]  /*4340*/  FFMA R77, R37.reuse, R22, R77 ;  /* 0x00000016254d7223 */ /* 0x040fe2000000004d */
[----:B------:R-:W-:Y:S02]  /*4350*/  FFMA R80, R37, R23, R80 ;  /* 0x0000001725507223 */ /* 0x000fe40000000050 */
[----:B------:R-:W1:Y:S01]  /*4360*/  LDS.128 R20, [UR6+0x60] ;  /* 0x00006006ff147984 */ /* 0x000e620008000c00 */
[----:B-----5:R-:W5:Y:S01]  /*4370*/  F2F.F32.F64 R97, R96 ;  /* 0x0000006000617310 */ /* 0x020f620000301000 */
[----:B------:R-:W-:-:S04]  /*4380*/  IMAD.WIDE.U32 R92, R0, 0x8, R92 ;  /* 0x00000008005c7825 */ /* 0x000fc800078e005c */
[C---:B0-----:R-:W-:Y:S01]  /*4390*/  FFMA R71, R37.reuse, R28, R71 ;  /* 0x0000001c25477223 */ /* 0x041fe20000000047 */
[C---:B------:R-:W-:Y:S01]  /*43a0*/  FFMA R39, R37.reuse, R29, R39 ;  /* 0x0000001d25277223 */ /* 0x040fe20000000027 */
[C---:B------:R-:W-:Y:S01]  /*43b0*/  FFMA R62, R37.reuse, R30, R62 ;  /* 0x0000001e253e7223 */ /* 0x040fe2000000003e */
[C---:B------:R-:W-:Y:S01]  /*43c0*/  FFMA R66, R37.reuse, R31, R66 ;  /* 0x0000001f25427223 */ /* 0x040fe20000000042 */
[C---:B------:R-:W-:Y:S01]  /*43d0*/  FFMA R83, R37.reuse, R24, R83 ;  /* 0x0000001825537223 */ /* 0x040fe20000000053 */
[----:B------:R-:W0:Y:S01]  /*43e0*/  LDS.128 R28, [UR6+0x70] ;  /* 0x00007006ff1c7984 */ /* 0x000e220008000c00 */
[C---:B------:R-:W-:Y:S01]  /*43f0*/  FFMA R87, R37.reuse, R25, R87 ;  /* 0x0000001925577223 */ /* 0x040fe20000000057 */
[C---:B------:R-:W-:Y:S01]  /*4400*/  FFMA R76, R37.reuse, R26, R76 ;  /* 0x0000001a254c7223 */ /* 0x040fe2000000004c */
[C---:B------:R-:W-:Y:S01]  /*4410*/  FFMA R65, R37.reuse, R27, R65 ;  /* 0x0000001b25417223 */ /* 0x040fe20000000041 */
[----:B-----5:R5:W-:Y:S04]  /*4420*/  STS [R36], R97 ;  /* 0x0000006124007388 */ /* 0x020be80000000800 */
[----:B------:R-:W0:Y:S04]  /*4430*/  LDS.128 R24, [UR6] ;  /* 0x00000006ff187984 */ /* 0x000e280008000c00 */
[----:B-----5:R-:W5:Y:S01]  /*4440*/  LDG.E.64 R96, desc[UR8][R92.64] ;  /* 0x000000085c607981 */ /* 0x020f62000c1e1b00 */
        /* <DEDUP_REMOVED lines=8> */
[----:B------:R-:W-:Y:S02]  /*44d0*/  FFMA R37, R37, R31, R35 ;  /* 0x0000001f25257223 */ /* 0x000fe40000000023 */
[----:B------:R-:W0:Y:S01]  /*44e0*/  LDS.128 R28, [UR6+0x20] ;  /* 0x00002006ff1c7984 */ /* 0x000e220008000c00 */
[----:B------:R-:W1:Y:S02]  /*44f0*/  F2F.F32.F64 R34, R94 ;  /* 0x0000005e00227310 */ /* 0x000e640000301000 */
        /* <DEDUP_REMOVED lines=9> */
[----:B------:R-:W1:Y:S01]  /*4590*/  LDS.128 R20, [UR6+0x40] ;  /* 0x00004006ff147984 */ /* 0x000e620008000c00 */
[----:B------:R-:W-:-:S06]  /*45a0*/  IMAD.WIDE.U32 R94, R11, 0x8, R32 ;  /* 0x000000080b5e7825 */ /* 0x000fcc00078e0020 */
[----:B------:R-:W5:Y:S01]  /*45b0*/  LDG.E.64 R94, desc[UR8][R94.64] ;  /* 0x000000085e5e7981 */ /* 0x000f62000c1e1b00 */
        /* <DEDUP_REMOVED lines=15> */
[----:B--2---:R-:W2:Y:S03]  /*46b0*/  F2F.F32.F64 R91, R90 ;  /* 0x0000005a005b7310 */ /* 0x004ea60000301000 */
[----:B--2---:R2:W-:Y:S02]  /*46c0*/  STS [R36], R91 ;  /* 0x0000005b24007388 */ /* 0x0045e40000000800 */
[----:B--2---:R-:W-:-:S05]  /*46d0*/  IMAD.WIDE.U32 R90, R0, 0x8, R92 ;  /* 0x00000008005a7825 */ /* 0x004fca00078e005c */
        /* <DEDUP_REMOVED lines=14> */
[----:B------:R-:W1:Y:S01]  /*47c0*/  LDS.128 R20, [UR6+0x20] ;  /* 0x00002006ff147984 */ /* 0x000e620008000c00 */
[----:B----4-:R4:W0:Y:S03]  /*47d0*/  F2F.F32.F64 R35, R84 ;  /* 0x0000005400237310 */ /* 0x0108260000301000 */
[----:B------:R-:W3:Y:S01]  /*47e0*/  LDS.128 R28, [UR6] ;  /* 0x00000006ff1c7984 */ /* 0x000ee20008000c00 */
[----:B----4-:R-:W-:-:S06]  /*47f0*/  IMAD.WIDE.U32 R84, R12, 0x8, R32 ;  /* 0x000000080c547825 */ /* 0x010fcc00078e0020 */
[----:B------:R-:W4:Y:S01]  /*4800*/  LDG.E.64 R84, desc[UR8][R84.64] ;  /* 0x0000000854547981 */ /* 0x000f22000c1e1b00 */
        /* <DEDUP_REMOVED lines=15> */
[----:B------:R-:W3:Y:S01]  /*4900*/  F2F.F32.F64 R98, R98 ;  /* 0x0000006200627310 */ /* 0x000ee20000301000 */
        /* <DEDUP_REMOVED lines=15> */
[----:B------:R-:W3:Y:S01]  /*4a00*/  LDS.128 R28, [UR6+0x20] ;  /* 0x00002006ff1c7984 */ /* 0x000ee20008000c00 */
        /* <DEDUP_REMOVED lines=9> */
[----:B------:R-:W0:Y:S01]  /*4aa0*/  LDS.128 R20, [UR6] ;  /* 0x00000006ff147984 */ /* 0x000e220008000c00 */
[----:B-----5:R-:W3:Y:S02]  /*4ab0*/  F2F.F32.F64 R34, R96 ;  /* 0x0000006000227310 */ /* 0x020ee40000301000 */
[C---:B---3--:R-:W-:Y:S01]  /*4ac0*/  FFMA R86, R34.reuse, R28, R86 ;  /* 0x0000001c22567223 */ /* 0x048fe20000000056 */
        /* <DEDUP_REMOVED lines=13> */
[----:B------:R-:W3:Y:S01]  /*4ba0*/  LDS.128 R24, [UR6+0x50] ;  /* 0x00005006ff187984 */ /* 0x000ee20008000c00 */
[----:B------:R-:W5:Y:S01]  /*4bb0*/  F2F.F32.F64 R94, R94 ;  /* 0x0000005e005e7310 */ /* 0x000f620000301000 */
        /* <DEDUP_REMOVED lines=9> */
[----:B------:R-:W0:Y:S04]  /*4c50*/  LDS.128 R20, [UR6+0x60] ;  /* 0x00006006ff147984 */ /* 0x000e280008000c00 */
[----:B-----5:R5:W-:Y:S02]  /*4c60*/  STS [R36], R94 ;  /* 0x0000005e24007388 */ /* 0x020be40000000800 */
[----:B-----5:R-:W-:-:S04]  /*4c70*/  IMAD.WIDE.U32 R94, R0, 0x8, R90 ;  /* 0x00000008005e7825 */ /* 0x020fc800078e005a */
[C---:B---3--:R-:W-:Y:S01]  /*4c80*/  FFMA R83, R34.reuse, R24, R83 ;  /* 0x0000001822537223 */ /* 0x048fe20000000053 */
[C---:B------:R-:W-:Y:S01]  /*4c90*/  FFMA R87, R34.reuse, R25, R87 ;  /* 0x0000001922577223 */ /* 0x040fe20000000057 */
[C---:B------:R-:W-:Y:S01]  /*4ca0*/  FFMA R76, R34.reuse, R26, R76 ;  /* 0x0000001a224c7223 */ /* 0x040fe2000000004c */
[C---:B------:R-:W-:Y:S01]  /*4cb0*/  FFMA R65, R34.reuse, R27, R65 ;  /* 0x0000001b22417223 */ /* 0x040fe20000000041 */
[C---:B-1----:R-:W-:Y:S01]  /*4cc0*/  FFMA R60, R34.reuse, R28, R60 ;  /* 0x0000001c223c7223 */ /* 0x042fe2000000003c */
[C---:B------:R-:W-:Y:S01]  /*4cd0*/  FFMA R61, R34.reuse, R29, R61 ;  /* 0x0000001d223d7223 */ /* 0x040fe2000000003d */
[C---:B------:R-:W-:Y:S01]  /*4ce0*/  FFMA R64, R34.reuse, R30, R64 ;  /* 0x0000001e22407223 */ /* 0x040fe20000000040 */
[----:B------:R-:W1:Y:S01]  /*4cf0*/  LDS.128 R24, [UR6] ;  /* 0x00000006ff187984 */ /* 0x000e620008000c00 */
[----:B--2---:R2:W1:Y:S03]  /*4d00*/  F2F.F32.F64 R37, R92 ;  /* 0x0000005c00257310 */ /* 0x0044660000301000 */
[----:B--2---:R2:W3:Y:S01]  /*4d10*/  LDG.E.64 R92, desc[UR8][R94.64] ;  /* 0x000000085e5c7981 */ /* 0x0044e2000c1e1b00 */
[C---:B0-----:R-:W-:Y:S01]  /*4d20*/  FFMA R69, R34.reuse, R20, R69 ;  /* 0x0000001422457223 */ /* 0x041fe20000000045 */
[C---:B------:R-:W-:Y:S01]  /*4d30*/  FFMA R57, R34.reuse, R21, R57 ;  /* 0x0000001522397223 */ /* 0x040fe20000000039 */
[C---:B------:R-:W-:Y:S01]  /*4d40*/  FFMA R58, R34.reuse, R22, R58 ;  /* 0x00000016223a7223 */ /* 0x040fe2000000003a */
[C---:B------:R-:W-:Y:S01]  /*4d50*/  FFMA R59, R34.reuse, R23, R59 ;  /* 0x00000017223b7223 */ /* 0x040fe2000000003b */
[----:B------:R-:W-:Y:S01]  /*4d60*/  FFMA R34, R34, R31, R35 ;  /* 0x0000001f22227223 */ /* 0x000fe20000000023 */
[C---:B-1----:R-:W-:Y:S01]  /*4d70*/  FFMA R73, R37.reuse, R24, R73 ;  /* 0x0000001825497223 */ /* 0x042fe20000000049 */
[----:B------:R-:W0:Y:S01]  /*4d80*/  LDS.128 R28, [UR6+0x10] ;  /* 0x00001006ff1c7984 */ /* 0x000e220008000c00 */
        /* <DEDUP_REMOVED lines=10> */
[----:B----4-:R-:W4:Y:S01]  /*4e30*/  F2F.F32.F64 R84, R84 ;  /* 0x0000005400547310 */ /* 0x010f220000301000 */
[----:B------:R-:W-:-:S04]  /*4e40*/  IMAD.WIDE.U32 R90, R13, 0x8, R32 ;  /* 0x000000080d5a7825 */ /* 0x000fc800078e0020 */
[C---:B-1----:R-:W-:Y:S01]  /*4e50*/  FFMA R86, R37.reuse, R20, R86 ;  /* 0x0000001425567223 */ /* 0x042fe20000000056 */
[C---:B------:R-:W-:Y:S01]  /*4e60*/  FFMA R88, R37.reuse, R21, R88 ;  /* 0x0000001525587223 */ /* 0x040fe20000000058 */
[C---:B------:R-:W-:Y:S01]  /*4e70*/  FFMA R78, R37.reuse, R22, R78 ;  /* 0x00000016254e7223 */ /* 0x040fe2000000004e */
[C---:B------:R-:W-:Y:S01]  /*4e80*/  FFMA R81, R37.reuse, R23, R81 ;  /* 0x0000001725517223 */ /* 0x040fe20000000051 */
[C---:B-----5:R-:W-:Y:S01]  /*4e90*/  FFMA R71, R37.reuse, R24, R71 ;  /* 0x0000001825477223 */ /* 0x060fe20000000047 */
[C---:B------:R-:W-:Y:S01]  /*4ea0*/  FFMA R39, R37.reuse, R25, R39 ;  /* 0x0000001925277223 */ /* 0x040fe20000000027 */
[C---:B------:R-:W-:Y:S01]  /*4eb0*/  FFMA R62, R37.reuse, R26, R62 ;  /* 0x0000001a253e7223 */ /* 0x040fe2000000003e */
[C---:B------:R-:W-:Y:S01]  /*4ec0*/  FFMA R66, R37.reuse, R27, R66 ;  /* 0x0000001b25427223 */ /* 0x040fe20000000042 */
[----:B------:R-:W1:Y:S04]  /*4ed0*/  LDS.128 R20, [UR6+0x50] ;  /* 0x00005006ff147984 */ /* 0x000e680008000c00 */
[----:B------:R-:W-:Y:S01]  /*4ee0*/  LDS.128 R24, [UR6+0x70] ;  /* 0x00007006ff187984 */ /* 0x000fe20008000c00 */
[C---:B0-----:R-:W-:Y:S01]  /*4ef0*/  FFMA R70, R37.reuse, R28, R70 ;  /* 0x0000001c25467223 */ /* 0x041fe20000000046 */
[C---:B------:R-:W-:Y:S01]  /*4f00*/  FFMA R74, R37.reuse, R29, R74 ;  /* 0x0000001d254a7223 */ /* 0x040fe2000000004a */
[C---:B------:R-:W-:Y:S01]  /*4f10*/  FFMA R77, R37.reuse, R30, R77 ;  /* 0x0000001e254d7223 */ /* 0x040fe2000000004d */
[----:B------:R-:W-:-:S02]  /*4f20*/  FFMA R80, R37, R31, R80 ;  /* 0x0000001f25507223 */ /* 0x000fc40000000050 */
[----:B------:R-:W0:Y:S04]  /*4f30*/  LDS.128 R28, [UR6+0x60] ;  /* 0x00006006ff1c7984 */ /* 0x000e280008000c00 */
[----:B----4-:R4:W-:Y:S04]  /*4f40*/  STS [R36], R84 ;  /* 0x0000005424007388 */ /* 0x0109e80000000800 */
[----:B------:R-:W5:Y:S01]  /*4f50*/  LDG.E.64 R90, desc[UR8][R90.64] ;  /* 0x000000085a5a7981 */ /* 0x000f62000c1e1b00 */
[----:B--2---:R-:W-:-:S05]  /*4f60*/  IMAD.WIDE.U32 R94, R0, 0x8, R94 ;  /* 0x00000008005e7825 */ /* 0x004fca00078e005e */
[----:B----4-:R-:W2:Y:S01]  /*4f70*/  LDG.E.64 R84, desc[UR8][R94.64] ;  /* 0x000000085e547981 */ /* 0x010ea2000c1e1b00 */
[----:B------:R-:W-:-:S06]  /*4f80*/  IMAD.WIDE.U32 R96, R14, 0x8, R32 ;  /* 0x000000080e607825 */ /* 0x000fcc00078e0020 */
[----:B------:R-:W4:Y:S01]  /*4f90*/  LDG.E.64 R96, desc[UR8][R96.64] ;  /* 0x0000000860607981 */ /* 0x000f22000c1e1b00 */
[C---:B-1----:R-:W-:Y:S01]  /*4fa0*/  FFMA R83, R37.reuse, R20, R83 ;  /* 0x0000001425537223 */ /* 0x042fe20000000053 */
[C---:B------:R-:W-:Y:S01]  /*4fb0*/  FFMA R87, R37.reuse, R21, R87 ;  /* 0x0000001525577223 */ /* 0x040fe20000000057 */
[C---:B------:R-:W-:Y:S01]  /*4fc0*/  FFMA R76, R37.reuse, R22, R76 ;  /* 0x00000016254c7223 */ /* 0x040fe2000000004c */
[C---:B------:R-:W-:Y:S02]  /*4fd0*/  FFMA R65, R37.reuse, R23, R65 ;  /* 0x0000001725417223 */ /* 0x040fe40000000041 */
[----:B------:R-:W1:Y:S01]  /*4fe0*/  LDS.128 R20, [UR6] ;  /* 0x00000006ff147984 */ /* 0x000e620008000c00 */
        /* <DEDUP_REMOVED lines=8> */
[----:B------:R-:W-:Y:S02]  /*5070*/  FFMA R37, R37, R27, R34 ;  /* 0x0000001b25257223 */ /* 0x000fe40000000022 */
[----:B------:R-:W-:Y:S01]  /*5080*/  LDS.128 R24, [UR6+0x20] ;  /* 0x00002006ff187984 */ /* 0x000fe20008000c00 */
[----:B---3--:R3:W1:Y:S02]  /*5090*/  F2F.F32.F64 R35, R92 ;  /* 0x0000005c00237310 */ /* 0x0086640000301000 */
[----:B---3--:R-:W-:-:S05]  /*50a0*/  IMAD.WIDE.U32 R92, R0, 0x8, R94 ;  /* 0x00000008005c7825 */ /* 0x008fca00078e005e */
[----:B------:R3:W4:Y:S01]  /*50b0*/  LDG.E.64 R94, desc[UR8][R92.64] ;  /* 0x000000085c5e7981 */ /* 0x000722000c1e1b00 */
        /* <DEDUP_REMOVED lines=18> */
[C---:B------:R-:W-:Y:S01]  /*51e0*/  FFMA R81, R35.reuse, R27, R81 ;  /* 0x0000001b23517223 */ /* 0x040fe20000000051 */
[C---:B0-----:R-:W-:Y:S01]  /*51f0*/  FFMA R70, R35.reuse, R28, R70 ;  /* 0x0000001c23467223 */ /* 0x041fe20000000046 */
[C---:B------:R-:W-:Y:S01]  /*5200*/  FFMA R74, R35.reuse, R29, R74 ;  /* 0x0000001d234a7223 */ /* 0x040fe2000000004a */
[C---:B------:R-:W-:Y:S01]  /*5210*/  FFMA R77, R35.reuse, R30, R77 ;  /* 0x0000001e234d7223 */ /* 0x040fe2000000004d */
[C---:B------:R-:W-:Y:S01]  /*5220*/  FFMA R80, R35.reuse, R31, R80 ;  /* 0x0000001f23507223 */ /* 0x040fe20000000050 */
[----:B------:R-:W-:Y:S04]  /*5230*/  LDS.128 R24, [UR6+0x60] ;  /* 0x00006006ff187984 */ /* 0x000fe80008000c00 */
[----:B------:R-:W-:Y:S01]  /*5240*/  LDS.128 R28, [UR6+0x70] ;  /* 0x00007006ff1c7984 */ /* 0x000fe20008000c00 */
[----:B-----5:R-:W0:Y:S01]  /*5250*/  F2F.F32.F64 R90, R90 ;  /* 0x0000005a005a7310 */ /* 0x020e220000301000 */
[C---:B-1----:R-:W-:Y:S01]  /*5260*/  FFMA R83, R35.reuse, R20, R83 ;  /* 0x0000001423537223 */ /* 0x042fe20000000053 */
[C---:B------:R-:W-:Y:S01]  /*5270*/  FFMA R87, R35.reuse, R21, R87 ;  /* 0x0000001523577223 */ /* 0x040fe20000000057 */
[C---:B------:R-:W-:Y:S01]  /*5280*/  FFMA R76, R35.reuse, R22, R76 ;  /* 0x00000016234c7223 */ /* 0x040fe2000000004c */
[----:B------:R-:W-:Y:S01]  /*5290*/  FFMA R65, R35, R23, R65 ;  /* 0x0000001723417223 */ /* 0x000fe20000000041 */
[----:B0-----:R0:W-:Y:S04]  /*52a0*/  STS [R36], R90 ;  /* 0x0000005a24007388 */ /* 0x0011e80000000800 */
[----:B------:R-:W1:Y:S01]  /*52b0*/  LDS.128 R20, [UR6] ;  /* 0x00000006ff147984 */ /* 0x000e620008000c00 */
[----:B---3--:R-:W-:Y:S01]  /*52c0*/  IMAD.WIDE.U32 R92, R0, 0x8, R92 ;  /* 0x00000008005c7825 */ /* 0x008fe200078e005c */
[----:B--2---:R2:W1:Y:S04]  /*52d0*/  F2F.F32.F64 R34, R84 ;  /* 0x0000005400227310 */ /* 0x0044680000301000 */
[----:B--2---:R2:W3:Y:S01]  /*52e0*/  LDG.E.64 R84, desc[UR8][R92.64] ;  /* 0x000000085c547981 */ /* 0x0044e2000c1e1b00 */
[----:B0-----:R-:W-:-:S06]  /*52f0*/  IMAD.WIDE.U32 R90, R15, 0x8, R32 ;  /* 0x000000080f5a7825 */ /* 0x001fcc00078e0020 */
[----:B------:R-:W5:Y:S01]  /*5300*/  LDG.E.64 R90, desc[UR8][R90.64] ;  /* 0x000000085a5a7981 */ /* 0x000f62000c1e1b00 */
[C---:B-1----:R-:W-:Y:S01]  /*5310*/  FFMA R73, R34.reuse, R20, R73 ;  /* 0x0000001422497223 */ /* 0x042fe20000000049 */
[C---:B------:R-:W-:Y:S01]  /*5320*/  FFMA R38, R34.reuse, R21, R38 ;  /* 0x0000001522267223 */ /* 0x040fe20000000026 */
[C---:B------:R-:W-:Y:S01]  /*5330*/  FFMA R63, R34.reuse, R22, R63 ;  /* 0x00000016223f7223 */ /* 0x040fe2000000003f */
[C---:B------:R-:W-:Y:S02]  /*5340*/  FFMA R67, R34.reuse, R23, R67 ;  /* 0x0000001722437223 */ /* 0x040fe40000000043 */
[----:B------:R-:W0:Y:S01]  /*5350*/  LDS.128 R20, [UR6+0x30] ;  /* 0x00003006ff147984 */ /* 0x000e220008000c00 */
        /* <DEDUP_REMOVED lines=8> */
[----:B------:R-:W-:Y:S04]  /*53e0*/  LDS.128 R24, [UR6+0x20] ;  /* 0x00002006ff187984 */ /* 0x000fe80008000c00 */
        /* <DEDUP_REMOVED lines=11> */
[----:B----4-:R-:W4:Y:S01]  /*54a0*/  F2F.F32.F64 R96, R96 ;  /* 0x0000006000607310 */ /* 0x010f220000301000 */
        /* <DEDUP_REMOVED lines=9> */
[----:B------:R-:W2:Y:S01]  /*5540*/  LDS.128 R24, [UR6+0x70] ;  /* 0x00007006ff187984 */ /* 0x000ea20008000c00 */
[C---:B-1----:R-:W-:Y:S01]  /*5550*/  FFMA R70, R34.reuse, R28, R70 ;  /* 0x0000001c22467223 */ /* 0x042fe20000000046 */
[C---:B------:R-:W-:Y:S01]  /*5560*/  FFMA R74, R34.reuse, R29, R74 ;  /* 0x0000001d224a7223 */ /* 0x040fe2000000004a */
[C---:B------:R-:W-:Y:S01]  /*5570*/  FFMA R77, R34.reuse, R30, R77 ;  /* 0x0000001e224d7223 */ /* 0x040fe2000000004d */
[----:B------:R-:W-:Y:S01]  /*5580*/  FFMA R80, R34, R31, R80 ;  /* 0x0000001f22507223 */ /* 0x000fe20000000050 */
[----:B----4-:R1:W-:Y:S04]  /*5590*/  STS [R36], R96 ;  /* 0x0000006024007388 */ /* 0x0103e80000000800 */
[----:B------:R-:W4:Y:S01]  /*55a0*/  LDS.128 R28, [UR6] ;  /* 0x00000006ff1c7984 */ /* 0x000f220008000c00 */
[----:B-1----:R-:W-:-:S06]  /*55b0*/  IMAD.WIDE.U32 R96, R16, 0x8, R32 ;  /* 0x0000000810607825 */ /* 0x002fcc00078e0020 */
[----:B------:R-:W5:Y:S01]  /*55c0*/  LDG.E.64 R96, desc[UR8][R96.64] ;  /* 0x0000000860607981 */ /* 0x000f62000c1e1b00 */
[C---:B0-----:R-:W-:Y:S01]  /*55d0*/  FFMA R69, R34.reuse, R20, R69 ;  /* 0x0000001422457223 */ /* 0x041fe20000000045 */
[C---:B------:R-:W-:Y:S01]  /*55e0*/  FFMA R57, R34.reuse, R21, R57 ;  /* 0x0000001522397223 */ /* 0x040fe20000000039 */
[C---:B------:R-:W-:Y:S01]  /*55f0*/  FFMA R58, R34.reuse, R22, R58 ;  /* 0x00000016223a7223 */ /* 0x040fe2000000003a */
[C---:B------:R-:W-:Y:S02]  /*5600*/  FFMA R59, R34.reuse, R23, R59 ;  /* 0x00000017223b7223 */ /* 0x040fe4000000003b */
[----:B------:R-:W0:Y:S01]  /*5610*/  LDS.128 R20, [UR6+0x10] ;  /* 0x00001006ff147984 */ /* 0x000e220008000c00 */
[----:B------:R1:W4:Y:S01]  /*5620*/  F2F.F32.F64 R89, R94 ;  /* 0x0000005e00597310 */ /* 0x0003220000301000 */
[C---:B--2---:R-:W-:Y:S01]  /*5630*/  FFMA R60, R34.reuse, R24, R60 ;  /* 0x00000018223c7223 */ /* 0x044fe2000000003c */
[C---:B------:R-:W-:Y:S01]  /*5640*/  FFMA R61, R34.reuse, R25, R61 ;  /* 0x00000019223d7223 */ /* 0x040fe2000000003d */
[C---:B------:R-:W-:Y:S01]  /*5650*/  FFMA R64, R34.reuse, R26, R64 ;  /* 0x0000001a22407223 */ /* 0x040fe20000000040 */
[----:B------:R-:W-:-:S02]  /*5660*/  FFMA R34, R34, R27, R35 ;  /* 0x0000001b22227223 */ /* 0x000fc40000000023 */
[----:B------:R-:W2:Y:S01]  /*5670*/  LDS.128 R24, [UR6+0x30] ;  /* 0x00003006ff187984 */ /* 0x000ea20008000c00 */
[----:B------:R-:W-:-:S05]  /*5680*/  IMAD.WIDE.U32 R92, R0, 0x8, R92 ;  /* 0x00000008005c7825 */ /* 0x000fca00078e005c */
[----:B-1----:R-:W5:Y:S01]  /*5690*/  LDG.E.64 R94, desc[UR8][R92.64] ;  /* 0x000000085c5e7981 */ /* 0x002f62000c1e1b00 */
[C---:B----4-:R-:W-:Y:S01]  /*56a0*/  FFMA R73, R89.reuse, R28, R73 ;  /* 0x0000001c59497223 */ /* 0x050fe20000000049 */
        /* <DEDUP_REMOVED lines=9> */
[C---:B--2---:R-:W-:Y:S01]  /*5740*/  FFMA R71, R89.reuse, R24, R71 ;  /* 0x0000001859477223 */ /* 0x044fe20000000047 */
[C---:B------:R-:W-:Y:S01]  /*5750*/  FFMA R39, R89.reuse, R25, R39 ;  /* 0x0000001959277223 */ /* 0x040fe20000000027 */
[C---:B------:R-:W-:Y:S01]  /*5760*/  FFMA R62, R89.reuse, R26, R62 ;  /* 0x0000001a593e7223 */ /* 0x040fe2000000003e */
[C---:B------:R-:W-:Y:S02]  /*5770*/  FFMA R66, R89.reuse, R27, R66 ;  /* 0x0000001b59427223 */ /* 0x040fe40000000042 */
[----:B------:R-:W2:Y:S01]  /*5780*/  LDS.128 R24, [UR6+0x70] ;  /* 0x00007006ff187984 */ /* 0x000ea20008000c00 */
        /* <DEDUP_REMOVED lines=10> */
[C---:B--2---:R-:W-:Y:S01]  /*5830*/  FFMA R60, R89.reuse, R24, R60 ;  /* 0x00000018593c7223 */ /* 0x044fe2000000003c */
[C---:B------:R-:W-:Y:S01]  /*5840*/  FFMA R61, R89.reuse, R25, R61 ;  /* 0x00000019593d7223 */ /* 0x040fe2000000003d */
[C---:B------:R-:W-:Y:S01]  /*5850*/  FFMA R64, R89.reuse, R26, R64 ;  /* 0x0000001a59407223 */ /* 0x040fe20000000040 */
[C---:B-1----:R-:W-:Y:S01]  /*5860*/  FFMA R83, R89.reuse, R28, R83 ;  /* 0x0000001c59537223 */ /* 0x042fe20000000053 */
[C---:B------:R-:W-:Y:S01]  /*5870*/  FFMA R87, R89.reuse, R29, R87 ;  /* 0x0000001d59577223 */ /* 0x040fe20000000057 */
[C---:B------:R-:W-:Y:S01]  /*5880*/  FFMA R76, R89.reuse, R30, R76 ;  /* 0x0000001e594c7223 */ /* 0x040fe2000000004c */
[C---:B------:R-:W-:Y:S01]  /*5890*/  FFMA R65, R89.reuse, R31, R65 ;  /* 0x0000001f59417223 */ /* 0x040fe20000000041 */
[C---:B0-----:R-:W-:Y:S01]  /*58a0*/  FFMA R69, R89.reuse, R20, R69 ;  /* 0x0000001459457223 */ /* 0x041fe20000000045 */
[C---:B------:R-:W-:Y:S01]  /*58b0*/  FFMA R57, R89.reuse, R21, R57 ;  /* 0x0000001559397223 */ /* 0x040fe20000000039 */
[C---:B------:R-:W-:Y:S01]  /*58c0*/  FFMA R58, R89.reuse, R22, R58 ;  /* 0x00000016593a7223 */ /* 0x040fe2000000003a */
[C---:B------:R-:W-:Y:S01]  /*58d0*/  FFMA R59, R89.reuse, R23, R59 ;  /* 0x00000017593b7223 */ /* 0x040fe2000000003b */
[----:B------:R-:W-:Y:S01]  /*58e0*/  FFMA R89, R89, R27, R34 ;  /* 0x0000001b59597223 */ /* 0x000fe20000000022 */
[----:B------:R-:W-:-:S06]  /*58f0*/  IMAD.WIDE.U32 R34, R17, 0x8, R32 ;  /* 0x0000000811227825 */ /* 0x000fcc00078e0020 */
[----:B------:R-:W2:Y:S01]  /*5900*/  LDG.E.64 R34, desc[UR8][R34.64] ;  /* 0x0000000822227981 */ /* 0x000ea2000c1e1b00 */
[----:B---3--:R0:W-:Y:S02]  /*5910*/  F2F.F32.F64 R68, R84 ;  /* 0x0000005400447310 */ /* 0x0081e40000301000 */
[----:B0-----:R-:W-:-:S05]  /*5920*/  IMAD.WIDE.U32 R84, R0, 0x8, R92 ;  /* 0x0000000800547825 */ /* 0x001fca00078e005c */
[----:B------:R0:W3:Y:S01]  /*5930*/  LDG.E.64 R92, desc[UR8][R84.64] ;  /* 0x00000008545c7981 */ /* 0x0000e2000c1e1b00 */
[----:B-----5:R-:W1:Y:S03]  /*5940*/  F2F.F32.F64 R90, R90 ;  /* 0x0000005a005a7310 */ /* 0x020e660000301000 */
[----:B-1----:R1:W-:Y:S04]  /*5950*/  STS [R36], R90 ;  /* 0x0000005a24007388 */ /* 0x0023e80000000800 */
[----:B------:R-:W4:Y:S04]  /*5960*/  LDS.128 R28, [UR6] ;  /* 0x00000006ff1c7984 */ /* 0x000f280008000c00 */
[----:B------:R-:W5:Y:S01]  /*5970*/  LDS.128 R20, [UR6+0x10] ;  /* 0x00001006ff147984 */ /* 0x000f620008000c00 */
[----:B-1----:R-:W-:-:S03]  /*5980*/  IMAD.WIDE.U32 R90, R18, 0x8, R32 ;  /* 0x00000008125a7825 */ /* 0x002fc600078e0020 */
[----:B------:R-:W1:Y:S04]  /*5990*/  LDS.128 R24, [UR6+0x30] ;  /* 0x00003006ff187984 */ /* 0x000e680008000c00 */
[----:B------:R-:W3:Y:S01]  /*59a0*/  LDG.E.64 R90, desc[UR8][R90.64] ;  /* 0x000000085a5a7981 */ /* 0x000ee2000c1e1b00 */
[----:B0-----:R-:W-:-:S06]  /*59b0*/  IMAD.WIDE.U32 R84, R0, 0x8, R84 ;  /* 0x0000000800547825 */ /* 0x001fcc00078e0054 */
[----:B------:R-:W3:Y:S01]  /*59c0*/  LDG.E.64 R84, desc[UR8][R84.64] ;  /* 0x0000000854547981 */ /* 0x000ee2000c1e1b00 */
[C---:B----4-:R-:W-:Y:S01]  /*59d0*/  FFMA R73, R68.reuse, R28, R73 ;  /* 0x0000001c44497223 */ /* 0x050fe20000000049 */
[C---:B------:R-:W-:Y:S01]  /*59e0*/  FFMA R38, R68.reuse, R29, R38 ;  /* 0x0000001d44267223 */ /* 0x040fe20000000026 */
[C---:B------:R-:W-:Y:S01]  /*59f0*/  FFMA R63, R68.reuse, R30, R63 ;  /* 0x0000001e443f7223 */ /* 0x040fe2000000003f */
[C---:B------:R-:W-:Y:S01]  /*5a00*/  FFMA R67, R68.reuse, R31, R67 ;  /* 0x0000001f44437223 */ /* 0x040fe20000000043 */
[C---:B-----5:R-:W-:Y:S01]  /*5a10*/  FFMA R72, R68.reuse, R20, R72 ;  /* 0x0000001444487223 */ /* 0x060fe20000000048 */
[C---:B------:R-:W-:Y:S01]  /*5a20*/  FFMA R75, R68.reuse, R21, R75 ;  /* 0x00000015444b7223 */ /* 0x040fe2000000004b */
[C---:B------:R-:W-:Y:S01]  /*5a30*/  FFMA R79, R68.reuse, R22, R79 ;  /* 0x00000016444f7223 */ /* 0x040fe2000000004f */
[C---:B------:R-:W-:Y:S01]  /*5a40*/  FFMA R82, R68.reuse, R23, R82 ;  /* 0x0000001744527223 */ /* 0x040fe20000000052 */
[----:B------:R-:W0:Y:S01]  /*5a50*/  LDS.128 R28, [UR6+0x20] ;  /* 0x00002006ff1c7984 */ /* 0x000e220008000c00 */
[C---:B-1----:R-:W-:Y:S01]  /*5a60*/  FFMA R71, R68.reuse, R24, R71 ;  /* 0x0000001844477223 */ /* 0x042fe20000000047 */
[C---:B------:R-:W-:Y:S01]  /*5a70*/  FFMA R39, R68.reuse, R25, R39 ;  /* 0x0000001944277223 */ /* 0x040fe20000000027 */
[C---:B------:R-:W-:Y:S01]  /*5a80*/  FFMA R62, R68.reuse, R26, R62 ;  /* 0x0000001a443e7223 */ /* 0x040fe2000000003e */
[----:B------:R-:W1:Y:S01]  /*5a90*/  LDS.128 R20, [UR6+0x40] ;  /* 0x00004006ff147984 */ /* 0x000e620008000c00 */
[----:B------:R-:W-:-:S03]  /*5aa0*/  FFMA R66, R68, R27, R66 ;  /* 0x0000001b44427223 */ /* 0x000fc60000000042 */
[----:B------:R-:W4:Y:S01]  /*5ab0*/  LDS.128 R24, [UR6+0x60] ;  /* 0x00006006ff187984 */ /* 0x000f220008000c00 */
[C---:B0-----:R-:W-:Y:S01]  /*5ac0*/  FFMA R86, R68.reuse, R28, R86 ;  /* 0x0000001c44567223 */ /* 0x041fe20000000056 */
[C---:B------:R-:W-:Y:S01]  /*5ad0*/  FFMA R88, R68.reuse, R29, R88 ;  /* 0x0000001d44587223 */ /* 0x040fe20000000058 */
[C---:B------:R-:W-:Y:S01]  /*5ae0*/  FFMA R78, R68.reuse, R30, R78 ;  /* 0x0000001e444e7223 */ /* 0x040fe2000000004e */
[C---:B------:R-:W-:Y:S01]  /*5af0*/  FFMA R81, R68.reuse, R31, R81 ;  /* 0x0000001f44517223 */ /* 0x040fe20000000051 */
[C---:B-1----:R-:W-:Y:S01]  /*5b00*/  FFMA R70, R68.reuse, R20, R70 ;  /* 0x0000001444467223 */ /* 0x042fe20000000046 */
[C---:B------:R-:W-:Y:S01]  /*5b10*/  FFMA R74, R68.reuse, R21, R74 ;  /* 0x00000015444a7223 */ /* 0x040fe2000000004a */
[----:B------:R-:W0:Y:S01]  /*5b20*/  F2F.F32.F64 R97, R96 ;  /* 0x0000006000617310 */ /* 0x000e220000301000 */
[C---:B------:R-:W-:Y:S01]  /*5b30*/  FFMA R77, R68.reuse, R22, R77 ;  /* 0x00000016444d7223 */ /* 0x040fe2000000004d */
[C---:B------:R-:W-:Y:S01]  /*5b40*/  FFMA R80, R68.reuse, R23, R80 ;  /* 0x0000001744507223 */ /* 0x040fe20000000050 */
[----:B------:R-:W1:Y:S01]  /*5b50*/  LDS.128 R28, [UR6+0x50] ;  /* 0x00005006ff1c7984 */ /* 0x000e620008000c00 */
[C---:B----4-:R-:W-:Y:S01]  /*5b60*/  FFMA R69, R68.reuse, R24, R69 ;  /* 0x0000001844457223 */ /* 0x050fe20000000045 */
[C---:B------:R-:W-:Y:S01]  /*5b70*/  FFMA R57, R68.reuse, R25, R57 ;  /* 0x0000001944397223 */ /* 0x040fe20000000039 */
[C---:B------:R-:W-:Y:S01]  /*5b80*/  FFMA R58, R68.reuse, R26, R58 ;  /* 0x0000001a443a7223 */ /* 0x040fe2000000003a */
[----:B------:R-:W4:Y:S01]  /*5b90*/  LDS.128 R20, [UR6+0x70] ;  /* 0x00007006ff147984 */ /* 0x000f220008000c00 */
[----:B------:R-:W-:-:S03]  /*5ba0*/  FFMA R59, R68, R27, R59 ;  /* 0x0000001b443b7223 */ /* 0x000fc6000000003b */
[----:B0-----:R-:W-:Y:S04]  /*5bb0*/  STS [R36], R97 ;  /* 0x0000006124007388 */ /* 0x001fe80000000800 */
[----:B------:R-:W0:Y:S01]  /*5bc0*/  LDS.128 R24, [UR6+0x10] ;  /* 0x00001006ff187984 */ /* 0x000e220008000c00 */
[----:B------:R-:W0:Y:S01]  /*5bd0*/  F2F.F32.F64 R37, R94 ;  /* 0x0000005e00257310 */ /* 0x000e220000301000 */
        /* <DEDUP_REMOVED lines=8> */
[----:B------:R-:W-:Y:S04]  /*5c60*/  LDS.128 R28, [UR6] ;  /* 0x00000006ff1c7984 */ /* 0x000fe80008000c00 */
        /* <DEDUP_REMOVED lines=20> */
[----:B------:R-:W4:Y:S01]  /*5db0*/  LDS.128 R28, [UR6+0x30] ;  /* 0x00003006ff1c7984 */ /* 0x000f220008000c00 */
[C---:B-1----:R-:W-:Y:S01]  /*5dc0*/  FFMA R83, R37.reuse, R20, R83 ;  /* 0x0000001425537223 */ /* 0x042fe20000000053 */
[C---:B------:R-:W-:Y:S01]  /*5dd0*/  FFMA R87, R37.reuse, R21, R87 ;  /* 0x0000001525577223 */ /* 0x040fe20000000057 */
[C---:B------:R-:W-:Y:S01]  /*5de0*/  FFMA R76, R37.reuse, R22, R76 ;  /* 0x00000016254c7223 */ /* 0x040fe2000000004c */
[----:B--2---:R1:W2:Y:S01]  /*5df0*/  F2F.F32.F64 R89, R34 ;  /* 0x0000002200597310 */ /* 0x0042a20000301000 */
[C---:B0-----:R-:W-:Y:S01]  /*5e00*/  FFMA R69, R37.reuse, R24, R69 ;  /* 0x0000001825457223 */ /* 0x041fe20000000045 */
[C---:B------:R-:W-:Y:S01]  /*5e10*/  FFMA R57, R37.reuse, R25, R57 ;  /* 0x0000001925397223 */ /* 0x040fe20000000039 */
[C---:B------:R-:W-:Y:S01]  /*5e20*/  FFMA R58, R37.reuse, R26, R58 ;  /* 0x0000001a253a7223 */ /* 0x040fe2000000003a */
[C---:B------:R-:W-:Y:S01]  /*5e30*/  FFMA R59, R37.reuse, R27, R59 ;  /* 0x0000001b253b7223 */ /* 0x040fe2000000003b */
[C---:B------:R-:W-:Y:S01]  /*5e40*/  FFMA R65, R37.reuse, R23, R65 ;  /* 0x0000001725417223 */ /* 0x040fe20000000041 */
[----:B-1----:R-:W0:Y:S04]  /*5e50*/  LDS.128 R32, [UR6+0x70] ;  /* 0x00007006ff207984 */ /* 0x002e280008000c00 */
[----:B--2---:R-:W-:Y:S04]  /*5e60*/  STS [R36], R89 ;  /* 0x0000005924007388 */ /* 0x004fe80000000800 */
[----:B------:R-:W1:Y:S04]  /*5e70*/  LDS.128 R24, [UR6+0x10] ;  /* 0x00001006ff187984 */ /* 0x000e680008000c00 */
[----:B------:R-:W2:Y:S01]  /*5e80*/  LDS.128 R20, [UR6+0x20] ;  /* 0x00002006ff147984 */ /* 0x000ea20008000c00 */
[----:B---3--:R-:W1:Y:S01]  /*5e90*/  F2F.F32.F64 R92, R92 ;  /* 0x0000005c005c7310 */ /* 0x008e620000301000 */
[C---:B----4-:R-:W-:Y:S01]  /*5ea0*/  FFMA R71, R37.reuse, R28, R71 ;  /* 0x0000001c25477223 */ /* 0x050fe20000000047 */
[C---:B------:R-:W-:Y:S01]  /*5eb0*/  FFMA R39, R37.reuse, R29, R39 ;  /* 0x0000001d25277223 */ /* 0x040fe20000000027 */
[C---:B------:R-:W-:Y:S01]  /*5ec0*/  FFMA R62, R37.reuse, R30, R62 ;  /* 0x0000001e253e7223 */ /* 0x040fe2000000003e */
[----:B------:R-:W-:-:S02]  /*5ed0*/  FFMA R66, R37, R31, R66 ;  /* 0x0000001f25427223 */ /* 0x000fc40000000042 */
[----:B------:R-:W3:Y:S01]  /*5ee0*/  LDS.128 R28, [UR6] ;  /* 0x00000006ff1c7984 */ /* 0x000ee20008000c00 */
[C---:B0-----:R-:W-:Y:S01]  /*5ef0*/  FFMA R60, R37.reuse, R32, R60 ;  /* 0x00000020253c7223 */ /* 0x041fe2000000003c */
[C---:B------:R-:W-:Y:S01]  /*5f00*/  FFMA R61, R37.reuse, R33, R61 ;  /* 0x00000021253d7223 */ /* 0x040fe2000000003d */
[C---:B------:R-:W-:Y:S01]  /*5f10*/  FFMA R64, R37.reuse, R34, R64 ;  /* 0x0000002225407223 */ /* 0x040fe20000000040 */
[----:B------:R-:W-:Y:S02]  /*5f20*/  FFMA R68, R37, R35, R68 ;  /* 0x0000002325447223 */ /* 0x000fe40000000044 */
[----:B------:R-:W0:Y:S01]  /*5f30*/  LDS.128 R32, [UR6+0x30] ;  /* 0x00003006ff207984 */ /* 0x000e220008000c00 */
[C---:B-1----:R-:W-:Y:S01]  /*5f40*/  FFMA R93, R92.reuse, R26, R79 ;  /* 0x0000001a5c5d7223 */ /* 0x042fe2000000004f */
[C---:B------:R-:W-:Y:S01]  /*5f50*/  FFMA R72, R92.reuse, R24, R72 ;  /* 0x000000185c487223 */ /* 0x040fe20000000048 */
[C---:B------:R-:W-:Y:S01]  /*5f60*/  FFMA R75, R92.reuse, R25, R75 ;  /* 0x000000195c4b7223 */ /* 0x040fe2000000004b */
[C---:B------:R-:W-:Y:S01]  /*5f70*/  FFMA R82, R92.reuse, R27, R82 ;  /* 0x0000001b5c527223 */ /* 0x040fe20000000052 */
[C---:B--2---:R-:W-:Y:S01]  /*5f80*/  FFMA R86, R92.reuse, R20, R86 ;  /* 0x000000145c567223 */ /* 0x044fe20000000056 */
[C---:B------:R-:W-:Y:S01]  /*5f90*/  FFMA R88, R92.reuse, R21, R88 ;  /* 0x000000155c587223 */ /* 0x040fe20000000058 */
[C---:B------:R-:W-:Y:S01]  /*5fa0*/  FFMA R79, R92.reuse, R22, R78 ;  /* 0x000000165c4f7223 */ /* 0x040fe2000000004e */
[C---:B------:R-:W-:Y:S01]  /*5fb0*/  FFMA R81, R92.reuse, R23, R81 ;  /* 0x000000175c517223 */ /* 0x040fe20000000051 */
[----:B------:R-:W1:Y:S04]  /*5fc0*/  LDS.128 R24, [UR6+0x40] ;  /* 0x00004006ff187984 */ /* 0x000e680008000c00 */
[----:B------:R-:W2:Y:S01]  /*5fd0*/  LDS.128 R20, [UR6+0x50] ;  /* 0x00005006ff147984 */ /* 0x000ea20008000c00 */
[----:B------:R-:W4:Y:S01]  /*5fe0*/  F2F.F32.F64 R90, R90 ;  /* 0x0000005a005a7310 */ /* 0x000f220000301000 */
[C---:B---3--:R-:W-:Y:S01]  /*5ff0*/  FFMA R73, R92.reuse, R28, R73 ;  /* 0x0000001c5c497223 */ /* 0x048fe20000000049 */
[C---:B------:R-:W-:Y:S01]  /*6000*/  FFMA R89, R92.reuse, R29, R38 ;  /* 0x0000001d5c597223 */ /* 0x040fe20000000026 */
[C---:B------:R-:W-:Y:S01]  /*6010*/  FFMA R63, R92.reuse, R30, R63 ;  /* 0x0000001e5c3f7223 */ /* 0x040fe2000000003f */
[----:B------:R-:W-:-:S02]  /*6020*/  FFMA R67, R92, R31, R67 ;  /* 0x0000001f5c437223 */ /* 0x000fc40000000043 */
[----:B------:R-:W3:Y:S01]  /*6030*/  LDS.128 R28, [UR6+0x60] ;  /* 0x00006006ff1c7984 */ /* 0x000ee20008000c00 */
[C---:B0-----:R-:W-:Y:S01]  /*6040*/  FFMA R71, R92.reuse, R32, R71 ;  /* 0x000000205c477223 */ /* 0x041fe20000000047 */
[C---:B------:R-:W-:Y:S01]  /*6050*/  FFMA R78, R92.reuse, R33, R39 ;  /* 0x000000215c4e7223 */ /* 0x040fe20000000027 */
[C---:B------:R-:W-:Y:S01]  /*6060*/  FFMA R62, R92.reuse, R34, R62 ;  /* 0x000000225c3e7223 */ /* 0x040fe2000000003e */
[C---:B------:R-:W-:Y:S02]  /*6070*/  FFMA R66, R92.reuse, R35, R66 ;  /* 0x000000235c427223 */ /* 0x040fe40000000042 */
[----:B------:R-:W0:Y:S04]  /*6080*/  LDS.128 R32, [UR6+0x70] ;  /* 0x00007006ff207984 */ /* 0x000e280008000c00 */
[----:B----4-:R-:W-:Y:S01]  /*6090*/  STS [R36], R90 ;  /* 0x0000005a24007388 */ /* 0x010fe20000000800 */
[C---:B-1----:R-:W-:Y:S01]  /*60a0*/  FFMA R70, R92.reuse, R24, R70 ;  /* 0x000000185c467223 */ /* 0x042fe20000000046 */
[C---:B------:R-:W-:Y:S01]  /*60b0*/  FFMA R74, R92.reuse, R25, R74 ;  /* 0x000000195c4a7223 */ /* 0x040fe2000000004a */
[C---:B------:R-:W-:Y:S01]  /*60c0*/  FFMA R77, R92.reuse, R26, R77 ;  /* 0x0000001a5c4d7223 */ /* 0x040fe2000000004d */
[C---:B------:R-:W-:Y:S01]  /*60d0*/  FFMA R80, R92.reuse, R27, R80 ;  /* 0x0000001b5c507223 */ /* 0x040fe20000000050 */
[C---:B--2---:R-:W-:Y:S01]  /*60e0*/  FFMA R83, R92.reuse, R20, R83 ;  /* 0x000000145c537223 */ /* 0x044fe20000000053 */
[C---:B------:R-:W-:Y:S01]  /*60f0*/  FFMA R87, R92.reuse, R21, R87 ;  /* 0x000000155c577223 */ /* 0x040fe20000000057 */
[C---:B------:R-:W-:Y:S01]  /*6100*/  FFMA R76, R92.reuse, R22, R76 ;  /* 0x000000165c4c7223 */ /* 0x040fe2000000004c */
[----:B------:R-:W1:Y:S01]  /*6110*/  LDS.128 R36, [UR6] ;  /* 0x00000006ff247984 */ /* 0x000e620008000c00 */
[----:B------:R-:W-:-:S03]  /*6120*/  FFMA R65, R92, R23, R65 ;  /* 0x000000175c417223 */ /* 0x000fc60000000041 */
[----:B------:R-:W2:Y:S04]  /*6130*/  LDS.128 R24, [UR6+0x10] ;  /* 0x00001006ff187984 */ /* 0x000ea80008000c00 */
[----:B------:R-:W4:Y:S01]  /*6140*/  LDS.128 R20, [UR6+0x20] ;  /* 0x00002006ff147984 */ /* 0x000f220008000c00 */
[----:B------:R-:W1:Y:S01]  /*6150*/  F2F.F32.F64 R84, R84 ;  /* 0x0000005400547310 */ /* 0x000e620000301000 */
[C---:B---3--:R-:W-:Y:S01]  /*6160*/  FFMA R69, R92.reuse, R28, R69 ;  /* 0x0000001c5c457223 */ /* 0x048fe20000000045 */
[C---:B------:R-:W-:Y:S01]  /*6170*/  FFMA R57, R92.reuse, R29, R57 ;  /* 0x0000001d5c397223 */ /* 0x040fe20000000039 */
[C---:B------:R-:W-:Y:S01]  /*6180*/  FFMA R58, R92.reuse, R30, R58 ;  /* 0x0000001e5c3a7223 */ /* 0x040fe2000000003a */
[C---:B------:R-:W-:Y:S02]  /*6190*/  FFMA R59, R92.reuse, R31, R59 ;  /* 0x0000001f5c3b7223 */ /* 0x040fe4000000003b */
[----:B------:R-:W3:Y:S01]  /*61a0*/  LDS.128 R28, [UR6+0x30] ;  /* 0x00003006ff1c7984 */ /* 0x000ee20008000c00 */
        /* <DEDUP_REMOVED lines=18> */
[----:B------:R-:W2:Y:S04]  /*62d0*/  LDS.128 R24, [UR6+0x50] ;  /* 0x00005006ff187984 */ /* 0x000ea80008000c00 */
[----:B------:R-:W4:Y:S01]  /*62e0*/  LDS.128 R20, [UR6+0x60] ;  /* 0x00006006ff147984 */ /* 0x000f220008000c00 */
[----:B------:R-:W-:-:S06]  /*62f0*/  UIADD3 UR4, UPT, UPT, UR4, 0x20, URZ ;  /* 0x0000002004047890 */ /* 0x000fcc000fffe0ff */
[----:B------:R-:W-:Y:S01]  /*6300*/  ISETP.LE.AND P0, PT, R0, UR4, PT ;  /* 0x0000000400007c0c */ /* 0x000fe2000bf03270 */
[C---:B---3--:R-:W-:Y:S01]  /*6310*/  FFMA R71, R84.reuse, R28, R71 ;  /* 0x0000001c54477223 */ /* 0x048fe20000000047 */
[C---:B------:R-:W-:Y:S01]  /*6320*/  FFMA R85, R84.reuse, R29, R78 ;  /* 0x0000001d54557223 */ /* 0x040fe2000000004e */
[C---:B------:R-:W-:Y:S01]  /*6330*/  FFMA R62, R84.reuse, R30, R62 ;  /* 0x0000001e543e7223 */ /* 0x040fe2000000003e */
[C---:B------:R-:W-:Y:S01]  /*6340*/  FFMA R66, R84.reuse, R31, R66 ;  /* 0x0000001f54427223 */ /* 0x040fe20000000042 */
[C---:B0-----:R-:W-:Y:S01]  /*6350*/  FFMA R70, R84.reuse, R32, R70 ;  /* 0x0000002054467223 */ /* 0x041fe20000000046 */
[C---:B------:R-:W-:Y:S01]  /*6360*/  FFMA R74, R84.reuse, R33, R74 ;  /* 0x00000021544a7223 */ /* 0x040fe2000000004a */
[C---:B------:R-:W-:Y:S01]  /*6370*/  FFMA R77, R84.reuse, R34, R77 ;  /* 0x00000022544d7223 */ /* 0x040fe2000000004d */
[----:B------:R-:W-:Y:S01]  /*6380*/  FFMA R80, R84, R35, R80 ;  /* 0x0000002354507223 */ /* 0x000fe20000000050 */
[C---:B------:R-:W-:Y:S02]  /*6390*/  LEA R56, R0.reuse, R56, 0x5 ;  /* 0x0000003800387211 */ /* 0x040fe400078e28ff */
[----:B------:R-:W-:-:S02]  /*63a0*/  LEA R54, R0, R54, 0x5 ;  /* 0x0000003600367211 */ /* 0x000fc400078e28ff */
[C---:B------:R-:W-:Y:S02]  /*63b0*/  LEA R53, R0.reuse, R53, 0x5 ;  /* 0x0000003500357211 */ /* 0x040fe400078e28ff */
[C---:B------:R-:W-:Y:S02]  /*63c0*/  LEA R52, R0.reuse, R52, 0x5 ;  /* 0x0000003400347211 */ /* 0x040fe400078e28ff */
[C---:B------:R-:W-:Y:S02]  /*63d0*/  LEA R51, R0.reuse, R51, 0x5 ;  /* 0x0000003300337211 */ /* 0x040fe400078e28ff */
[C---:B------:R-:W-:Y:S02]  /*63e0*/  LEA R50, R0.reuse, R50, 0x5 ;  /* 0x0000003200327211 */ /* 0x040fe400078e28ff */
[C---:B------:R-:W-:Y:S02]  /*63f0*/  LEA R49, R0.reuse, R49, 0x5 ;  /* 0x0000003100317211 */ /* 0x040fe400078e28ff */
[----:B------:R-:W-:Y:S01]  /*6400*/  LEA R48, R0, R48, 0x5 ;  /* 0x0000003000307211 */ /* 0x000fe200078e28ff */
        /* <DEDUP_REMOVED lines=12> */
[----:B------:R-:W-:-:S02]  /*64d0*/  LEA R47, R0, R47, 0x5 ;  /* 0x0000002f002f7211 */ /* 0x000fc400078e28ff */
[C---:B------:R-:W-:Y:S02]  /*64e0*/  LEA R46, R0.reuse, R46, 0x5 ;  /* 0x0000002e002e7211 */ /* 0x040fe400078e28ff */
[C---:B------:R-:W-:Y:S02]  /*64f0*/  LEA R45, R0.reuse, R45, 0x5 ;  /* 0x0000002d002d7211 */ /* 0x040fe400078e28ff */
[C---:B------:R-:W-:Y:S02]  /*6500*/  LEA R44, R0.reuse, R44, 0x5 ;  /* 0x0000002c002c7211 */ /* 0x040fe400078e28ff */
[C---:B------:R-:W-:Y:S02]  /*6510*/  LEA R43, R0.reuse, R43, 0x5 ;  /* 0x0000002b002b7211 */ /* 0x040fe400078e28ff */
[C---:B------:R-:W-:Y:S02]  /*6520*/  LEA R42, R0.reuse, R42, 0x5 ;  /* 0x0000002a002a7211 */ /* 0x040fe400078e28ff */
        /* <DEDUP_REMOVED lines=19> */
[----:B------:R-:W-:Y:S06]  /*6660*/  @!P0 BRA `(.L_x_3) ;  /* 0xffffff9c00d88947 */ /* 0x000fec000383ffff */
[----:B------:R0:W1:Y:S08]  /*6670*/  F2F.F64.F32 R4, R73 ;  /* 0x0000004900047310 */ /* 0x0000700000201800 */
[----:B------:R0:W2:Y:S08]  /*6680*/  F2F.F64.F32 R8, R63 ;  /* 0x0000003f00087310 */ /* 0x0000b00000201800 */
[----:B------:R0:W3:Y:S08]  /*6690*/  F2F.F64.F32 R10, R67 ;  /* 0x00000043000a7310 */ /* 0x0000f00000201800 */
[----:B------:R0:W4:Y:S08]  /*66a0*/  F2F.F64.F32 R12, R72 ;  /* 0x00000048000c7310 */ /* 0x0001300000201800 */
[----:B------:R0:W0:Y:S08]  /*66b0*/  F2F.F64.F32 R14, R75 ;  /* 0x0000004b000e7310 */ /* 0x0000300000201800 */
        /* <DEDUP_REMOVED lines=10> */
[----:B------:R-:W0:Y:S08]  /*6760*/  F2F.F64.F32 R62, R62 ;  /* 0x0000003e003e7310 */ /* 0x000e300000201800 */
[----:B------:R-:W0:Y:S08]  /*6770*/  F2F.F64.F32 R66, R66 ;  /* 0x0000004200427310 */ /* 0x000e300000201800 */
[----:B------:R-:W0:Y:S08]  /*6780*/  F2F.F64.F32 R74, R74 ;  /* 0x0000004a004a7310 */ /* 0x000e300000201800 */
        /* <DEDUP_REMOVED lines=13> */
[----:B-1234-:R-:W0:Y:S02]  /*6860*/  F2F.F64.F32 R36, R37 ;  /* 0x0000002500247310 */ /* 0x01ee240000201800 */
.L_x_2:
[----:B------:R-:W1:Y:S01]  /*6870*/  LDC.64 R94, c[0x0][0x398] ;  /* 0x0000e600ff5e7b82 */ /* 0x000e620000000a00 */
[----:B------:R-:W-:-:S05]  /*6880*/  LEA R3, R2, R3, 0x5 ;  /* 0x0000000302037211 */ /* 0x000fca00078e28ff */
[----:B------:R-:W-:-:S04]  /*6890*/  IMAD R3, R0, UR5, R3 ;  /* 0x0000000500037c24 */ /* 0x000fc8000f8e0203 */
[----:B-1----:R-:W-:-:S05]  /*68a0*/  IMAD.WIDE R94, R3, 0x8, R94 ;  /* 0x00000008035e7825 */ /* 0x002fca00078e025e */
[----:B------:R1:W-:Y:S01]  /*68b0*/  STG.E.64 desc[UR8][R94.64], R4 ;  /* 0x000000045e007986 */ /* 0x0003e2000c101b08 */
[----:B------:R-:W-:-:S05]  /*68c0*/  IMAD.WIDE R96, R0, 0x8, R94 ;  /* 0x0000000800607825 */ /* 0x000fca00078e025e */
[----:B0-----:R0:W-:Y:S01]  /*68d0*/  STG.E.64 desc[UR8][R96.64], R6 ;  /* 0x0000000660007986 */ /* 0x0011e2000c101b08 */
[----:B------:R-:W-:-:S05]  /*68e0*/  IMAD.WIDE R98, R0, 0x8, R96 ;  /* 0x0000000800627825 */ /* 0x000fca00078e0260 */
[----:B------:R2:W-:Y:S01]  /*68f0*/  STG.E.64 desc[UR8][R98.64], R8 ;  /* 0x0000000862007986 */ /* 0x0005e2000c101b08 */
        /* <DEDUP_REMOVED lines=13> */
[----:B------:R-:W-:Y:S01]  /*69d0*/  STG.E.64 desc[UR8][R56.64], R22 ;  /* 0x0000001638007986 */ /* 0x000fe2000c101b08 */
        /* <DEDUP_REMOVED lines=14> */
[----:B-1----:R-:W-:-:S05]  /*6ac0*/  IMAD.WIDE R4, R0, 0x8, R90 ;  /* 0x0000000800047825 */ /* 0x002fca00078e025a */
[----:B------:R1:W-:Y:S01]  /*6ad0*/  STG.E.64 desc[UR8][R4.64], R74 ;  /* 0x0000004a04007986 */ /* 0x0003e2000c101b08 */
[----:B------:R-:W-:-:S05]  /*6ae0*/  IMAD.WIDE R94, R0, 0x8, R4 ;  /* 0x00000008005e7825 */ /* 0x000fca00078e0204 */
[----:B------:R-:W-:Y:S01]  /*6af0*/  STG.E.64 desc[UR8][R94.64], R34 ;  /* 0x000000225e007986 */ /* 0x000fe2000c101b08 */
[----:B0-----:R-:W-:-:S05]  /*6b00*/  IMAD.WIDE R6, R0, 0x8, R94 ;  /* 0x0000000800067825 */ /* 0x001fca00078e025e */
[----:B------:R-:W-:Y:S01]  /*6b10*/  STG.E.64 desc[UR8][R6.64], R38 ;  /* 0x0000002606007986 */ /* 0x000fe2000c101b08 */
[----:B------:R-:W-:-:S05]  /*6b20*/  IMAD.WIDE R96, R0, 0x8, R6 ;  /* 0x0000000800607825 */ /* 0x000fca00078e0206 */
[----:B------:R-:W-:Y:S01]  /*6b30*/  STG.E.64 desc[UR8][R96.64], R40 ;  /* 0x0000002860007986 */ /* 0x000fe2000c101b08 */
[----:B--2---:R-:W-:-:S05]  /*6b40*/  IMAD.WIDE R8, R0, 0x8, R96 ;  /* 0x0000000800087825 */ /* 0x004fca00078e0260 */
[----:B------:R-:W-:Y:S01]  /*6b50*/  STG.E.64 desc[UR8][R8.64], R42 ;  /* 0x0000002a08007986 */ /* 0x000fe2000c101b08 */
[----:B------:R-:W-:-:S05]  /*6b60*/  IMAD.WIDE R98, R0, 0x8, R8 ;  /* 0x0000000800627825 */ /* 0x000fca00078e0208 */
[----:B------:R-:W-:Y:S01]  /*6b70*/  STG.E.64 desc[UR8][R98.64], R44 ;  /* 0x0000002c62007986 */ /* 0x000fe2000c101b08 */
[----:B---3--:R-:W-:-:S05]  /*6b80*/  IMAD.WIDE R10, R0, 0x8, R98 ;  /* 0x00000008000a7825 */ /* 0x008fca00078e0262 */
[----:B------:R-:W-:Y:S01]  /*6b90*/  STG.E.64 desc[UR8][R10.64], R46 ;  /* 0x0000002e0a007986 */ /* 0x000fe2000c101b08 */
[----:B------:R-:W-:-:S05]  /*6ba0*/  IMAD.WIDE R92, R0, 0x8, R10 ;  /* 0x00000008005c7825 */ /* 0x000fca00078e020a */
[----:B------:R-:W-:Y:S01]  /*6bb0*/  STG.E.64 desc[UR8][R92.64], R48 ;  /* 0x000000305c007986 */ /* 0x000fe2000c101b08 */
[----:B----4-:R-:W-:-:S05]  /*6bc0*/  IMAD.WIDE R2, R0, 0x8, R92 ;  /* 0x0000000800027825 */ /* 0x010fca00078e025c */
[----:B------:R-:W-:Y:S01]  /*6bd0*/  STG.E.64 desc[UR8][R2.64], R50 ;  /* 0x0000003202007986 */ /* 0x000fe2000c101b08 */
[----:B------:R-:W-:-:S05]  /*6be0*/  IMAD.WIDE R12, R0, 0x8, R2 ;  /* 0x00000008000c7825 */ /* 0x000fca00078e0202 */
[----:B------:R-:W-:Y:S01]  /*6bf0*/  STG.E.64 desc[UR8][R12.64], R52 ;  /* 0x000000340c007986 */ /* 0x000fe2000c101b08 */
[----:B-----5:R-:W-:-:S05]  /*6c00*/  IMAD.WIDE R14, R0, 0x8, R12 ;  /* 0x00000008000e7825 */ /* 0x020fca00078e020c */
        /* <DEDUP_REMOVED lines=8> */
[----:B------:R-:W-:Y:S01]  /*6c90*/  STG.E.64 desc[UR8][R4.64], R36 ;  /* 0x0000002404007986 */ /* 0x000fe2000c101b08 */
[----:B------:R-:W-:Y:S05]  /*6ca0*/  EXIT ;  /* 0x000000000000794d */ /* 0x000fea0003800000 */
.L_x_4:
        /* <DEDUP_REMOVED lines=13> */
.L_x_6:


//--------------------- .nv.shared._Z7mat_mulPdS_S_ --------------------------
	.section	.nv.shared._Z7mat_mulPdS_S_,"aw",@nobits
	.sectionflags	@""
	.align	8
.nv.shared._Z7mat_mulPdS_S_:
	.zero		17408


//--------------------- .nv.shared.reserved.0     --------------------------
	.section	.nv.shared.reserved.0,"aw",@nobits
	.weak		__nv_reservedSMEM_offset_0_alias
	.size		__nv_reservedSMEM_offset_0_alias, 0, 64
	.other		__nv_reservedSMEM_offset_0_alias,@"STO_CUDA_RESERVED_SHARED STV_DEFAULT"
__nv_reservedSMEM_offset_0_alias:
	.zero		0
	.zero		64


//--------------------- .nv.shared._Z10beastDgemmiPdS_S_ --------------------------
	.section	.nv.shared._Z10beastDgemmiPdS_S_,"aw",@nobits
	.sectionflags	@""
	.align	4
.nv.shared._Z10beastDgemmiPdS_S_:
	.zero		1152


//--------------------- .nv.constant0._Z7mat_mulPdS_S_ --------------------------
	.section	.nv.constant0._Z7mat_mulPdS_S_,"a",@progbits
	.sectionflags	@""
	.align	4
.nv.constant0._Z7mat_mulPdS_S_:
	.zero		920


//--------------------- .nv.constant0._Z10beastDgemmiPdS_S_ --------------------------
	.section	.nv.constant0._Z10beastDgemmiPdS_S_,"a",@progbits
	.sectionflags	@""
	.align	4
.nv.constant0._Z10beastDgemmiPdS_S_:
	.zero		928


//--------------------- SYMBOLS --------------------------

	.type		.nv.reservedSmem.offset0,@object
	.size		.nv.reservedSmem.offset0,0x4
	.type		.nv.reservedSmem.cap,@object
	.size		.nv.reservedSmem.cap,0x4
